	.target	sm_100a

	.elftype	@"ET_EXEC"


//--------------------- .note.nv.tkinfo           --------------------------
	.section	.note.nv.tkinfo,"",@"SHT_NOTE"
	.sectionflags	@"SHF_NOTE_NV_TKINFO"
	.tkinfo
        /*0018*/ 	.word	0x00000002
        /*0030*/ 	.string	""
        /*0030*/ 	.string	"ptxas"
        /*0030*/ 	.string	"Cuda compilation tools, release 13.0, V13.0.88"
        /*0030*/ 	.string	"Build cuda_13.0.r13.0/compiler.36424714_0"
        /*0030*/ 	.string	"-arch sm_100a -m 64 "



//--------------------- .note.nv.cuinfo           --------------------------
	.section	.note.nv.cuinfo,"",@"SHT_NOTE"
	.sectionflags	@"SHF_NOTE_NV_CUINFO"
        /*0018*/ 	.short	0x0002
        /*001a*/ 	.short	0x0064
        /*001c*/ 	.short	0x0082
	.zero		2


//--------------------- .nv.info                  --------------------------
	.section	.nv.info,"",@"SHT_CUDA_INFO"
	.align	4


	//----- nvinfo : EIATTR_REGCOUNT
	.align		4
        /*0000*/ 	.byte	0x04, 0x2f
        /*0002*/ 	.short	(.L_12 - .L_11)
	.align		4
.L_11:
        /*0004*/ 	.word	index@(_ZN7cutlass13device_kernelIN5flash11enable_sm90INS1_16FlashAttnFwdSm90INS1_25CollectiveMainloopFwdSm90ILi2EN4cute5tupleIJNS5_1CILi1EEES8_S8_EEENS6_IJNS7_ILi128EEESA_SA_EEELi128ENS_10bfloat16_tEfNS_4arch4Sm90ELb1ELb0ELb0ELb1ELb0ELb1ELb0ELb1ELb1ELb0ELb0ELb0EEENS1_21CollectiveEpilogueFwdISB_S9_SC_SE_Li256ELb1ELb0ELb0ELb0EEENS1_36VarlenDynamicPersistentTileSchedulerILi128ELi128ELi256ELi32ELb0ELb0ELb1ELb1ELb1ELb1EEEEEEEEEvNT_6ParamsE)
        /*0008*/ 	.word	0x00000004


	//----- nvinfo : EIATTR_FRAME_SIZE
	.align		4
.L_12:
        /*000c*/ 	.byte	0x04, 0x11
        /*000e*/ 	.short	(.L_14 - .L_13)
	.align		4
.L_13:
        /*0010*/ 	.word	index@(_ZN7cutlass13device_kernelIN5flash11enable_sm90INS1_16FlashAttnFwdSm90INS1_25CollectiveMainloopFwdSm90ILi2EN4cute5tupleIJNS5_1CILi1EEES8_S8_EEENS6_IJNS7_ILi128EEESA_SA_EEELi128ENS_10bfloat16_tEfNS_4arch4Sm90ELb1ELb0ELb0ELb1ELb0ELb1ELb0ELb1ELb1ELb0ELb0ELb0EEENS1_21CollectiveEpilogueFwdISB_S9_SC_SE_Li256ELb1ELb0ELb0ELb0EEENS1_36VarlenDynamicPersistentTileSchedulerILi128ELi128ELi256ELi32ELb0ELb0ELb1ELb1ELb1ELb1EEEEEEEEEvNT_6ParamsE)
        /*0014*/ 	.word	0x00000000


	//----- nvinfo : EIATTR_REGCOUNT
	.align		4
.L_14:
        /*0018*/ 	.byte	0x04, 0x2f
        /*001a*/ 	.short	(.L_16 - .L_15)
	.align		4
.L_15:
        /*001c*/ 	.word	index@(_ZN7cutlass13device_kernelIN5flash11enable_sm90INS1_16FlashAttnFwdSm90INS1_25CollectiveMainloopFwdSm90ILi2EN4cute5tupleIJNS5_1CILi1EEES8_S8_EEENS6_IJNS7_ILi128EEESA_SA_EEELi128ENS_10bfloat16_tEfNS_4arch4Sm90ELb1ELb0ELb0ELb1ELb0ELb0ELb0ELb1ELb1ELb0ELb0ELb0EEENS1_21CollectiveEpilogueFwdISB_S9_SC_SE_Li256ELb1ELb0ELb0ELb0EEENS1_36VarlenDynamicPersistentTileSchedulerILi128ELi128ELi256ELi32ELb0ELb0ELb1ELb1ELb1ELb1EEEEEEEEEvNT_6ParamsE)
        /*0020*/ 	.word	0x00000004


	//----- nvinfo : EIATTR_FRAME_SIZE
	.align		4
.L_16:
        /*0024*/ 	.byte	0x04, 0x11
        /*0026*/ 	.short	(.L_18 - .L_17)
	.align		4
.L_17:
        /*0028*/ 	.word	index@(_ZN7cutlass13device_kernelIN5flash11enable_sm90INS1_16FlashAttnFwdSm90INS1_25CollectiveMainloopFwdSm90ILi2EN4cute5tupleIJNS5_1CILi1EEES8_S8_EEENS6_IJNS7_ILi128EEESA_SA_EEELi128ENS_10bfloat16_tEfNS_4arch4Sm90ELb1ELb0ELb0ELb1ELb0ELb0ELb0ELb1ELb1ELb0ELb0ELb0EEENS1_21CollectiveEpilogueFwdISB_S9_SC_SE_Li256ELb1ELb0ELb0ELb0EEENS1_36VarlenDynamicPersistentTileSchedulerILi128ELi128ELi256ELi32ELb0ELb0ELb1ELb1ELb1ELb1EEEEEEEEEvNT_6ParamsE)
        /*002c*/ 	.word	0x00000000


	//----- nvinfo : EIATTR_REGCOUNT
	.align		4
.L_18:
        /*0030*/ 	.byte	0x04, 0x2f
        /*0032*/ 	.short	(.L_20 - .L_19)
	.align		4
.L_19:
        /*0034*/ 	.word	index@(_ZN7cutlass13device_kernelIN5flash11enable_sm90INS1_16FlashAttnFwdSm90INS1_25CollectiveMainloopFwdSm90ILi2EN4cute5tupleIJNS5_1CILi1EEES8_S8_EEENS6_IJNS7_ILi128EEESA_SA_EEELi128ENS_10bfloat16_tEfNS_4arch4Sm90ELb1ELb0ELb0ELb0ELb0ELb0ELb0ELb1ELb1ELb0ELb0ELb0EEENS1_21CollectiveEpilogueFwdISB_S9_SC_SE_Li256ELb0ELb0ELb0ELb0EEENS1_30DynamicPersistentTileSchedulerILi256ELi32ELb0ELb0ELb1EEEEEEEEEvNT_6ParamsE)
        /*0038*/ 	.word	0x00000004


	//----- nvinfo : EIATTR_FRAME_SIZE
	.align		4
.L_20:
        /*003c*/ 	.byte	0x04, 0x11
        /*003e*/ 	.short	(.L_22 - .L_21)
	.align		4
.L_21:
        /*0040*/ 	.word	index@(_ZN7cutlass13device_kernelIN5flash11enable_sm90INS1_16FlashAttnFwdSm90INS1_25CollectiveMainloopFwdSm90ILi2EN4cute5tupleIJNS5_1CILi1EEES8_S8_EEENS6_IJNS7_ILi128EEESA_SA_EEELi128ENS_10bfloat16_tEfNS_4arch4Sm90ELb1ELb0ELb0ELb0ELb0ELb0ELb0ELb1ELb1ELb0ELb0ELb0EEENS1_21CollectiveEpilogueFwdISB_S9_SC_SE_Li256ELb0ELb0ELb0ELb0EEENS1_30DynamicPersistentTileSchedulerILi256ELi32ELb0ELb0ELb1EEEEEEEEEvNT_6ParamsE)
        /*0044*/ 	.word	0x00000000


	//----- nvinfo : EIATTR_REGCOUNT
	.align		4
.L_22:
        /*0048*/ 	.byte	0x04, 0x2f
        /*004a*/ 	.short	(.L_24 - .L_23)
	.align		4
.L_23:
        /*004c*/ 	.word	index@(_ZN7cutlass13device_kernelIN5flash11enable_sm90INS1_16FlashAttnFwdSm90INS1_25CollectiveMainloopFwdSm90ILi2EN4cute5tupleIJNS5_1CILi1EEES8_S8_EEENS6_IJNS7_ILi128EEESA_SA_EEELi128ENS_10bfloat16_tEfNS_4arch4Sm90ELb0ELb1ELb0ELb1ELb0ELb1ELb0ELb1ELb1ELb0ELb0ELb0EEENS1_21CollectiveEpilogueFwdISB_S9_SC_SE_Li256ELb1ELb0ELb0ELb0EEENS1_36VarlenDynamicPersistentTileSchedulerILi128ELi128ELi256ELi32ELb0ELb0ELb1ELb1ELb0ELb1EEEEEEEEEvNT_6ParamsE)
        /*0050*/ 	.word	0x00000004


	//----- nvinfo : EIATTR_FRAME_SIZE
	.align		4
.L_24:
        /*0054*/ 	.byte	0x04, 0x11
        /*0056*/ 	.short	(.L_26 - .L_25)
	.align		4
.L_25:
        /*0058*/ 	.word	index@(_ZN7cutlass13device_kernelIN5flash11enable_sm90INS1_16FlashAttnFwdSm90INS1_25CollectiveMainloopFwdSm90ILi2EN4cute5tupleIJNS5_1CILi1EEES8_S8_EEENS6_IJNS7_ILi128EEESA_SA_EEELi128ENS_10bfloat16_tEfNS_4arch4Sm90ELb0ELb1ELb0ELb1ELb0ELb1ELb0ELb1ELb1ELb0ELb0ELb0EEENS1_21CollectiveEpilogueFwdISB_S9_SC_SE_Li256ELb1ELb0ELb0ELb0EEENS1_36VarlenDynamicPersistentTileSchedulerILi128ELi128ELi256ELi32ELb0ELb0ELb1ELb1ELb0ELb1EEEEEEEEEvNT_6ParamsE)
        /*005c*/ 	.word	0x00000000


	//----- nvinfo : EIATTR_REGCOUNT
	.align		4
.L_26:
        /*0060*/ 	.byte	0x04, 0x2f
        /*0062*/ 	.short	(.L_28 - .L_27)
	.align		4
.L_27:
        /*0064*/ 	.word	index@(_ZN7cutlass13device_kernelIN5flash11enable_sm90INS1_16FlashAttnFwdSm90INS1_25CollectiveMainloopFwdSm90ILi2EN4cute5tupleIJNS5_1CILi1EEES8_S8_EEENS6_IJNS7_ILi128EEESA_SA_EEELi128ENS_10bfloat16_tEfNS_4arch4Sm90ELb0ELb1ELb0ELb1ELb0ELb0ELb0ELb1ELb1ELb0ELb0ELb0EEENS1_21CollectiveEpilogueFwdISB_S9_SC_SE_Li256ELb1ELb0ELb0ELb0EEENS1_36VarlenDynamicPersistentTileSchedulerILi128ELi128ELi256ELi32ELb0ELb0ELb1ELb1ELb0ELb1EEEEEEEEEvNT_6ParamsE)
        /*0068*/ 	.word	0x00000004


	//----- nvinfo : EIATTR_FRAME_SIZE
	.align		4
.L_28:
        /*006c*/ 	.byte	0x04, 0x11
        /*006e*/ 	.short	(.L_30 - .L_29)
	.align		4
.L_29:
        /*0070*/ 	.word	index@(_ZN7cutlass13device_kernelIN5flash11enable_sm90INS1_16FlashAttnFwdSm90INS1_25CollectiveMainloopFwdSm90ILi2EN4cute5tupleIJNS5_1CILi1EEES8_S8_EEENS6_IJNS7_ILi128EEESA_SA_EEELi128ENS_10bfloat16_tEfNS_4arch4Sm90ELb0ELb1ELb0ELb1ELb0ELb0ELb0ELb1ELb1ELb0ELb0ELb0EEENS1_21CollectiveEpilogueFwdISB_S9_SC_SE_Li256ELb1ELb0ELb0ELb0EEENS1_36VarlenDynamicPersistentTileSchedulerILi128ELi128ELi256ELi32ELb0ELb0ELb1ELb1ELb0ELb1EEEEEEEEEvNT_6ParamsE)
        /*0074*/ 	.word	0x00000000


	//----- nvinfo : EIATTR_REGCOUNT
	.align		4
.L_30:
        /*0078*/ 	.byte	0x04, 0x2f
        /*007a*/ 	.short	(.L_32 - .L_31)
	.align		4
.L_31:
        /*007c*/ 	.word	index@(_ZN7cutlass13device_kernelIN5flash11enable_sm90INS1_16FlashAttnFwdSm90INS1_25CollectiveMainloopFwdSm90ILi2EN4cute5tupleIJNS5_1CILi1EEES8_S8_EEENS6_IJNS7_ILi128EEESA_SA_EEELi128ENS_10bfloat16_tEfNS_4arch4Sm90ELb0ELb1ELb0ELb0ELb0ELb0ELb0ELb1ELb1ELb0ELb0ELb0EEENS1_21CollectiveEpilogueFwdISB_S9_SC_SE_Li256ELb0ELb0ELb0ELb0EEENS1_30DynamicPersistentTileSchedulerILi256ELi32ELb0ELb0ELb1EEEEEEEEEvNT_6ParamsE)
        /*0080*/ 	.word	0x00000004


	//----- nvinfo : EIATTR_FRAME_SIZE
	.align		4
.L_32:
        /*0084*/ 	.byte	0x04, 0x11
        /*0086*/ 	.short	(.L_34 - .L_33)
	.align		4
.L_33:
        /*0088*/ 	.word	index@(_ZN7cutlass13device_kernelIN5flash11enable_sm90INS1_16FlashAttnFwdSm90INS1_25CollectiveMainloopFwdSm90ILi2EN4cute5tupleIJNS5_1CILi1EEES8_S8_EEENS6_IJNS7_ILi128EEESA_SA_EEELi128ENS_10bfloat16_tEfNS_4arch4Sm90ELb0ELb1ELb0ELb0ELb0ELb0ELb0ELb1ELb1ELb0ELb0ELb0EEENS1_21CollectiveEpilogueFwdISB_S9_SC_SE_Li256ELb0ELb0ELb0ELb0EEENS1_30DynamicPersistentTileSchedulerILi256ELi32ELb0ELb0ELb1EEEEEEEEEvNT_6ParamsE)
        /*008c*/ 	.word	0x00000000


	//----- nvinfo : EIATTR_REGCOUNT
	.align		4
.L_34:
        /*0090*/ 	.byte	0x04, 0x2f
        /*0092*/ 	.short	(.L_36 - .L_35)
	.align		4
.L_35:
        /*0094*/ 	.word	index@(_ZN7cutlass13device_kernelIN5flash11enable_sm90INS1_16FlashAttnFwdSm90INS1_25CollectiveMainloopFwdSm90ILi2EN4cute5tupleIJNS5_1CILi1EEES8_S8_EEENS6_IJNS7_ILi128EEENS7_ILi176EEESA_EEELi128ENS_10bfloat16_tEfNS_4arch4Sm90ELb0ELb0ELb0ELb1ELb0ELb1ELb0ELb1ELb1ELb0ELb0ELb0EEENS1_21CollectiveEpilogueFwdINS6_IJSA_SA_SB_EEES9_SD_SF_Li256ELb1ELb0ELb0ELb0EEENS1_36VarlenDynamicPersistentTileSchedulerILi128ELi176ELi256ELi32ELb0ELb0ELb1ELb0ELb1ELb1EEEEEEEEEvNT_6ParamsE)
        /*0098*/ 	.word	0x00000004


	//----- nvinfo : EIATTR_FRAME_SIZE
	.align		4
.L_36:
        /*009c*/ 	.byte	0x04, 0x11
        /*009e*/ 	.short	(.L_38 - .L_37)
	.align		4
.L_37:
        /*00a0*/ 	.word	index@(_ZN7cutlass13device_kernelIN5flash11enable_sm90INS1_16FlashAttnFwdSm90INS1_25CollectiveMainloopFwdSm90ILi2EN4cute5tupleIJNS5_1CILi1EEES8_S8_EEENS6_IJNS7_ILi128EEENS7_ILi176EEESA_EEELi128ENS_10bfloat16_tEfNS_4arch4Sm90ELb0ELb0ELb0ELb1ELb0ELb1ELb0ELb1ELb1ELb0ELb0ELb0EEENS1_21CollectiveEpilogueFwdINS6_IJSA_SA_SB_EEES9_SD_SF_Li256ELb1ELb0ELb0ELb0EEENS1_36VarlenDynamicPersistentTileSchedulerILi128ELi176ELi256ELi32ELb0ELb0ELb1ELb0ELb1ELb1EEEEEEEEEvNT_6ParamsE)
        /*00a4*/ 	.word	0x00000000


	//----- nvinfo : EIATTR_REGCOUNT
	.align		4
.L_38:
        /*00a8*/ 	.byte	0x04, 0x2f
        /*00aa*/ 	.short	(.L_40 - .L_39)
	.align		4
.L_39:
        /*00ac*/ 	.word	index@(_ZN7cutlass13device_kernelIN5flash11enable_sm90INS1_16FlashAttnFwdSm90INS1_25CollectiveMainloopFwdSm90ILi2EN4cute5tupleIJNS5_1CILi1EEES8_S8_EEENS6_IJNS7_ILi128EEENS7_ILi176EEESA_EEELi128ENS_10bfloat16_tEfNS_4arch4Sm90ELb0ELb0ELb0ELb1ELb0ELb0ELb0ELb1ELb1ELb0ELb0ELb0EEENS1_21CollectiveEpilogueFwdINS6_IJSA_SA_SB_EEES9_SD_SF_Li256ELb1ELb0ELb0ELb0EEENS1_36VarlenDynamicPersistentTileSchedulerILi128ELi176ELi256ELi32ELb0ELb0ELb1ELb0ELb1ELb1EEEEEEEEEvNT_6ParamsE)
        /*00b0*/ 	.word	0x00000004


	//----- nvinfo : EIATTR_FRAME_SIZE
	.align		4
.L_40:
        /*00b4*/ 	.byte	0x04, 0x11
        /*00b6*/ 	.short	(.L_42 - .L_41)
	.align		4
.L_41:
        /*00b8*/ 	.word	index@(_ZN7cutlass13device_kernelIN5flash11enable_sm90INS1_16FlashAttnFwdSm90INS1_25CollectiveMainloopFwdSm90ILi2EN4cute5tupleIJNS5_1CILi1EEES8_S8_EEENS6_IJNS7_ILi128EEENS7_ILi176EEESA_EEELi128ENS_10bfloat16_tEfNS_4arch4Sm90ELb0ELb0ELb0ELb1ELb0ELb0ELb0ELb1ELb1ELb0ELb0ELb0EEENS1_21CollectiveEpilogueFwdINS6_IJSA_SA_SB_EEES9_SD_SF_Li256ELb1ELb0ELb0ELb0EEENS1_36VarlenDynamicPersistentTileSchedulerILi128ELi176ELi256ELi32ELb0ELb0ELb1ELb0ELb1ELb1EEEEEEEEEvNT_6ParamsE)
        /*00bc*/ 	.word	0x00000000


	//----- nvinfo : EIATTR_REGCOUNT
	.align		4
.L_42:
        /*00c0*/ 	.byte	0x04, 0x2f
        /*00c2*/ 	.short	(.L_44 - .L_43)
	.align		4
.L_43:
        /*00c4*/ 	.word	index@(_ZN7cutlass13device_kernelIN5flash11enable_sm90INS1_16FlashAttnFwdSm90INS1_25CollectiveMainloopFwdSm90ILi2EN4cute5tupleIJNS5_1CILi1EEES8_S8_EEENS6_IJNS7_ILi128EEENS7_ILi176EEESA_EEELi128ENS_10bfloat16_tEfNS_4arch4Sm90ELb0ELb0ELb0ELb0ELb0ELb0ELb0ELb1ELb1ELb0ELb0ELb0EEENS1_21CollectiveEpilogueFwdINS6_IJSA_SA_SB_EEES9_SD_SF_Li256ELb0ELb0ELb0ELb0EEENS1_29StaticPersistentTileSchedulerILb0EEEEEEEEEvNT_6ParamsE)
        /*00c8*/ 	.word	0x00000004


	//----- nvinfo : EIATTR_FRAME_SIZE
	.align		4
.L_44:
        /*00cc*/ 	.byte	0x04, 0x11
        /*00ce*/ 	.short	(.L_46 - .L_45)
	.align		4
.L_45:
        /*00d0*/ 	.word	index@(_ZN7cutlass13device_kernelIN5flash11enable_sm90INS1_16FlashAttnFwdSm90INS1_25CollectiveMainloopFwdSm90ILi2EN4cute5tupleIJNS5_1CILi1EEES8_S8_EEENS6_IJNS7_ILi128EEENS7_ILi176EEESA_EEELi128ENS_10bfloat16_tEfNS_4arch4Sm90ELb0ELb0ELb0ELb0ELb0ELb0ELb0ELb1ELb1ELb0ELb0ELb0EEENS1_21CollectiveEpilogueFwdINS6_IJSA_SA_SB_EEES9_SD_SF_Li256ELb0ELb0ELb0ELb0EEENS1_29StaticPersistentTileSchedulerILb0EEEEEEEEEvNT_6ParamsE)
        /*00d4*/ 	.word	0x00000000


	//----- nvinfo : EIATTR_MIN_STACK_SIZE
	.align		4
.L_46:
        /*00d8*/ 	.byte	0x04, 0x12
        /*00da*/ 	.short	(.L_48 - .L_47)
	.align		4
.L_47:
        /*00dc*/ 	.word	index@(_ZN7cutlass13device_kernelIN5flash11enable_sm90INS1_16FlashAttnFwdSm90INS1_25CollectiveMainloopFwdSm90ILi2EN4cute5tupleIJNS5_1CILi1EEES8_S8_EEENS6_IJNS7_ILi128EEENS7_ILi176EEESA_EEELi128ENS_10bfloat16_tEfNS_4arch4Sm90ELb0ELb0ELb0ELb0ELb0ELb0ELb0ELb1ELb1ELb0ELb0ELb0EEENS1_21CollectiveEpilogueFwdINS6_IJSA_SA_SB_EEES9_SD_SF_Li256ELb0ELb0ELb0ELb0EEENS1_29StaticPersistentTileSchedulerILb0EEEEEEEEEvNT_6ParamsE)
        /*00e0*/ 	.word	0x00000000


	//----- nvinfo : EIATTR_MIN_STACK_SIZE
	.align		4
.L_48:
        /*00e4*/ 	.byte	0x04, 0x12
        /*00e6*/ 	.short	(.L_50 - .L_49)
	.align		4
.L_49:
        /*00e8*/ 	.word	index@(_ZN7cutlass13device_kernelIN5flash11enable_sm90INS1_16FlashAttnFwdSm90INS1_25CollectiveMainloopFwdSm90ILi2EN4cute5tupleIJNS5_1CILi1EEES8_S8_EEENS6_IJNS7_ILi128EEENS7_ILi176EEESA_EEELi128ENS_10bfloat16_tEfNS_4arch4Sm90ELb0ELb0ELb0ELb1ELb0ELb0ELb0ELb1ELb1ELb0ELb0ELb0EEENS1_21CollectiveEpilogueFwdINS6_IJSA_SA_SB_EEES9_SD_SF_Li256ELb1ELb0ELb0ELb0EEENS1_36VarlenDynamicPersistentTileSchedulerILi128ELi176ELi256ELi32ELb0ELb0ELb1ELb0ELb1ELb1EEEEEEEEEvNT_6ParamsE)
        /*00ec*/ 	.word	0x00000000


	//----- nvinfo : EIATTR_MIN_STACK_SIZE
	.align		4
.L_50:
        /*00f0*/ 	.byte	0x04, 0x12
        /*00f2*/ 	.short	(.L_52 - .L_51)
	.align		4
.L_51:
        /*00f4*/ 	.word	index@(_ZN7cutlass13device_kernelIN5flash11enable_sm90INS1_16FlashAttnFwdSm90INS1_25CollectiveMainloopFwdSm90ILi2EN4cute5tupleIJNS5_1CILi1EEES8_S8_EEENS6_IJNS7_ILi128EEENS7_ILi176EEESA_EEELi128ENS_10bfloat16_tEfNS_4arch4Sm90ELb0ELb0ELb0ELb1ELb0ELb1ELb0ELb1ELb1ELb0ELb0ELb0EEENS1_21CollectiveEpilogueFwdINS6_IJSA_SA_SB_EEES9_SD_SF_Li256ELb1ELb0ELb0ELb0EEENS1_36VarlenDynamicPersistentTileSchedulerILi128ELi176ELi256ELi32ELb0ELb0ELb1ELb0ELb1ELb1EEEEEEEEEvNT_6ParamsE)
        /*00f8*/ 	.word	0x00000000


	//----- nvinfo : EIATTR_MIN_STACK_SIZE
	.align		4
.L_52:
        /*00fc*/ 	.byte	0x04, 0x12
        /*00fe*/ 	.short	(.L_54 - .L_53)
	.align		4
.L_53:
        /*0100*/ 	.word	index@(_ZN7cutlass13device_kernelIN5flash11enable_sm90INS1_16FlashAttnFwdSm90INS1_25CollectiveMainloopFwdSm90ILi2EN4cute5tupleIJNS5_1CILi1EEES8_S8_EEENS6_IJNS7_ILi128EEESA_SA_EEELi128ENS_10bfloat16_tEfNS_4arch4Sm90ELb0ELb1ELb0ELb0ELb0ELb0ELb0ELb1ELb1ELb0ELb0ELb0EEENS1_21CollectiveEpilogueFwdISB_S9_SC_SE_Li256ELb0ELb0ELb0ELb0EEENS1_30DynamicPersistentTileSchedulerILi256ELi32ELb0ELb0ELb1EEEEEEEEEvNT_6ParamsE)
        /*0104*/ 	.word	0x00000000


	//----- nvinfo : EIATTR_MIN_STACK_SIZE
	.align		4
.L_54:
        /*0108*/ 	.byte	0x04, 0x12
        /*010a*/ 	.short	(.L_56 - .L_55)
	.align		4
.L_55:
        /*010c*/ 	.word	index@(_ZN7cutlass13device_kernelIN5flash11enable_sm90INS1_16FlashAttnFwdSm90INS1_25CollectiveMainloopFwdSm90ILi2EN4cute5tupleIJNS5_1CILi1EEES8_S8_EEENS6_IJNS7_ILi128EEESA_SA_EEELi128ENS_10bfloat16_tEfNS_4arch4Sm90ELb0ELb1ELb0ELb1ELb0ELb0ELb0ELb1ELb1ELb0ELb0ELb0EEENS1_21CollectiveEpilogueFwdISB_S9_SC_SE_Li256ELb1ELb0ELb0ELb0EEENS1_36VarlenDynamicPersistentTileSchedulerILi128ELi128ELi256ELi32ELb0ELb0ELb1ELb1ELb0ELb1EEEEEEEEEvNT_6ParamsE)
        /*0110*/ 	.word	0x00000000


	//----- nvinfo : EIATTR_MIN_STACK_SIZE
	.align		4
.L_56:
        /*0114*/ 	.byte	0x04, 0x12
        /*0116*/ 	.short	(.L_58 - .L_57)
	.align		4
.L_57:
        /*0118*/ 	.word	index@(_ZN7cutlass13device_kernelIN5flash11enable_sm90INS1_16FlashAttnFwdSm90INS1_25CollectiveMainloopFwdSm90ILi2EN4cute5tupleIJNS5_1CILi1EEES8_S8_EEENS6_IJNS7_ILi128EEESA_SA_EEELi128ENS_10bfloat16_tEfNS_4arch4Sm90ELb0ELb1ELb0ELb1ELb0ELb1ELb0ELb1ELb1ELb0ELb0ELb0EEENS1_21CollectiveEpilogueFwdISB_S9_SC_SE_Li256ELb1ELb0ELb0ELb0EEENS1_36VarlenDynamicPersistentTileSchedulerILi128ELi128ELi256ELi32ELb0ELb0ELb1ELb1ELb0ELb1EEEEEEEEEvNT_6ParamsE)
        /*011c*/ 	.word	0x00000000


	//----- nvinfo : EIATTR_MIN_STACK_SIZE
	.align		4
.L_58:
        /*0120*/ 	.byte	0x04, 0x12
        /*0122*/ 	.short	(.L_60 - .L_59)
	.align		4
.L_59:
        /*0124*/ 	.word	index@(_ZN7cutlass13device_kernelIN5flash11enable_sm90INS1_16FlashAttnFwdSm90INS1_25CollectiveMainloopFwdSm90ILi2EN4cute5tupleIJNS5_1CILi1EEES8_S8_EEENS6_IJNS7_ILi128EEESA_SA_EEELi128ENS_10bfloat16_tEfNS_4arch4Sm90ELb1ELb0ELb0ELb0ELb0ELb0ELb0ELb1ELb1ELb0ELb0ELb0EEENS1_21CollectiveEpilogueFwdISB_S9_SC_SE_Li256ELb0ELb0ELb0ELb0EEENS1_30DynamicPersistentTileSchedulerILi256ELi32ELb0ELb0ELb1EEEEEEEEEvNT_6ParamsE)
        /*0128*/ 	.word	0x00000000


	//----- nvinfo : EIATTR_MIN_STACK_SIZE
	.align		4
.L_60:
        /*012c*/ 	.byte	0x04, 0x12
        /*012e*/ 	.short	(.L_62 - .L_61)
	.align		4
.L_61:
        /*0130*/ 	.word	index@(_ZN7cutlass13device_kernelIN5flash11enable_sm90INS1_16FlashAttnFwdSm90INS1_25CollectiveMainloopFwdSm90ILi2EN4cute5tupleIJNS5_1CILi1EEES8_S8_EEENS6_IJNS7_ILi128EEESA_SA_EEELi128ENS_10bfloat16_tEfNS_4arch4Sm90ELb1ELb0ELb0ELb1ELb0ELb0ELb0ELb1ELb1ELb0ELb0ELb0EEENS1_21CollectiveEpilogueFwdISB_S9_SC_SE_Li256ELb1ELb0ELb0ELb0EEENS1_36VarlenDynamicPersistentTileSchedulerILi128ELi128ELi256ELi32ELb0ELb0ELb1ELb1ELb1ELb1EEEEEEEEEvNT_6ParamsE)
        /*0134*/ 	.word	0x00000000


	//----- nvinfo : EIATTR_MIN_STACK_SIZE
	.align		4
.L_62:
        /*0138*/ 	.byte	0x04, 0x12
        /*013a*/ 	.short	(.L_64 - .L_63)
	.align		4
.L_63:
        /*013c*/ 	.word	index@(_ZN7cutlass13device_kernelIN5flash11enable_sm90INS1_16FlashAttnFwdSm90INS1_25CollectiveMainloopFwdSm90ILi2EN4cute5tupleIJNS5_1CILi1EEES8_S8_EEENS6_IJNS7_ILi128EEESA_SA_EEELi128ENS_10bfloat16_tEfNS_4arch4Sm90ELb1ELb0ELb0ELb1ELb0ELb1ELb0ELb1ELb1ELb0ELb0ELb0EEENS1_21CollectiveEpilogueFwdISB_S9_SC_SE_Li256ELb1ELb0ELb0ELb0EEENS1_36VarlenDynamicPersistentTileSchedulerILi128ELi128ELi256ELi32ELb0ELb0ELb1ELb1ELb1ELb1EEEEEEEEEvNT_6ParamsE)
        /*0140*/ 	.word	0x00000000
.L_64:


//--------------------- .nv.compat                --------------------------
	.section	.nv.compat,"",@"SHT_CUDA_COMPAT_INFO"
	.align	4
        /*0000*/ 	.byte	0x02, 0x09, 0x01, 0x00, 0x02, 0x02, 0x01, 0x00, 0x02, 0x05, 0x05, 0x00, 0x03, 0x07, 0x01, 0x01
        /*0010*/ 	.byte	0x02, 0x03, 0x00, 0x00, 0x02, 0x06, 0x01, 0x00, 0x04, 0x0b, 0x08, 0x00, 0x09, 0x00, 0x00, 0x00
        /*0020*/ 	.byte	0x00, 0x00, 0x00, 0x00


//--------------------- .nv.info._ZN7cutlass13device_kernelIN5flash11enable_sm90INS1_16FlashAttnFwdSm90INS1_25CollectiveMainloopFwdSm90ILi2EN4cute5tupleIJNS5_1CILi1EEES8_S8_EEENS6_IJNS7_ILi128EEENS7_ILi176EEESA_EEELi128ENS_10bfloat16_tEfNS_4arch4Sm90ELb0ELb0ELb0ELb0ELb0ELb0ELb0ELb1ELb1ELb0ELb0ELb0EEENS1_21CollectiveEpilogueFwdINS6_IJSA_SA_SB_EEES9_SD_SF_Li256ELb0ELb0ELb0ELb0EEENS1_29StaticPersistentTileSchedulerILb0EEEEEEEEEvNT_6ParamsE --------------------------
	.section	.nv.info._ZN7cutlass13device_kernelIN5flash11enable_sm90INS1_16FlashAttnFwdSm90INS1_25CollectiveMainloopFwdSm90ILi2EN4cute5tupleIJNS5_1CILi1EEES8_S8_EEENS6_IJNS7_ILi128EEENS7_ILi176EEESA_EEELi128ENS_10bfloat16_tEfNS_4arch4Sm90ELb0ELb0ELb0ELb0ELb0ELb0ELb0ELb1ELb1ELb0ELb0ELb0EEENS1_21CollectiveEpilogueFwdINS6_IJSA_SA_SB_EEES9_SD_SF_Li256ELb0ELb0ELb0ELb0EEENS1_29StaticPersistentTileSchedulerILb0EEEEEEEEEvNT_6ParamsE,"",@"SHT_CUDA_INFO"
	.sectionflags	@""
	.align	4


	//----- nvinfo : EIATTR_CUDA_API_VERSION
	.align		4
        /*0000*/ 	.byte	0x04, 0x37
        /*0002*/ 	.short	(.L_66 - .L_65)
.L_65:
        /*0004*/ 	.word	0x00000082


	//----- nvinfo : EIATTR_KPARAM_INFO
	.align		4
.L_66:
        /*0008*/ 	.byte	0x04, 0x17
        /*000a*/ 	.short	(.L_68 - .L_67)
.L_67:
        /*000c*/ 	.word	0x00000000
        /*0010*/ 	.short	0x0000
        /*0012*/ 	.short	0x0000
        /*0014*/ 	.byte	0x00, 0xf0, 0x01, 0x2e


	//----- nvinfo : EIATTR_SPARSE_MMA_MASK
	.align		4
.L_68:
        /*0018*/ 	.byte	0x03, 0x50
        /*001a*/ 	.short	0x0000


	//----- nvinfo : EIATTR_MAXREG_COUNT
	.align		4
        /*001c*/ 	.byte	0x03, 0x1b
        /*001e*/ 	.short	0x00a8


	//----- nvinfo : EIATTR_MERCURY_ISA_VERSION
	.align		4
        /*0020*/ 	.byte	0x03, 0x5f
        /*0022*/ 	.short	0x0101


	//----- nvinfo : EIATTR_VRC_CTA_INIT_COUNT
	.align		4
        /*0024*/ 	.byte	0x02, 0x4a
	.zero		1
	.zero		1


	//----- nvinfo : EIATTR_EXIT_INSTR_OFFSETS
	.align		4
        /*0028*/ 	.byte	0x04, 0x1c
        /*002a*/ 	.short	(.L_70 - .L_69)


	//   ....[0]....
.L_69:
        /*002c*/ 	.word	0x00000010


	//----- nvinfo : EIATTR_MAX_THREADS
	.align		4
.L_70:
        /*0030*/ 	.byte	0x04, 0x05
        /*0032*/ 	.short	(.L_72 - .L_71)
.L_71:
        /*0034*/ 	.word	0x00000180
        /*0038*/ 	.word	0x00000001
        /*003c*/ 	.word	0x00000001


	//----- nvinfo : EIATTR_CBANK_PARAM_SIZE
	.align		4
.L_72:
        /*0040*/ 	.byte	0x03, 0x19
        /*0042*/ 	.short	0x0b80


	//----- nvinfo : EIATTR_PARAM_CBANK
	.align		4
        /*0044*/ 	.byte	0x04, 0x0a
        /*0046*/ 	.short	(.L_74 - .L_73)
	.align		4
.L_73:
        /*0048*/ 	.word	index@(.nv.constant0._ZN7cutlass13device_kernelIN5flash11enable_sm90INS1_16FlashAttnFwdSm90INS1_25CollectiveMainloopFwdSm90ILi2EN4cute5tupleIJNS5_1CILi1EEES8_S8_EEENS6_IJNS7_ILi128EEENS7_ILi176EEESA_EEELi128ENS_10bfloat16_tEfNS_4arch4Sm90ELb0ELb0ELb0ELb0ELb0ELb0ELb0ELb1ELb1ELb0ELb0ELb0EEENS1_21CollectiveEpilogueFwdINS6_IJSA_SA_SB_EEES9_SD_SF_Li256ELb0ELb0ELb0ELb0EEENS1_29StaticPersistentTileSchedulerILb0EEEEEEEEEvNT_6ParamsE)
        /*004c*/ 	.short	0x0380
        /*004e*/ 	.short	0x0b80


	//----- nvinfo : EIATTR_SW_WAR
	.align		4
.L_74:
        /*0050*/ 	.byte	0x04, 0x36
        /*0052*/ 	.short	(.L_76 - .L_75)
.L_75:
        /*0054*/ 	.word	0x00000008
.L_76:


//--------------------- .nv.info._ZN7cutlass13device_kernelIN5flash11enable_sm90INS1_16FlashAttnFwdSm90INS1_25CollectiveMainloopFwdSm90ILi2EN4cute5tupleIJNS5_1CILi1EEES8_S8_EEENS6_IJNS7_ILi128EEENS7_ILi176EEESA_EEELi128ENS_10bfloat16_tEfNS_4arch4Sm90ELb0ELb0ELb0ELb1ELb0ELb0ELb0ELb1ELb1ELb0ELb0ELb0EEENS1_21CollectiveEpilogueFwdINS6_IJSA_SA_SB_EEES9_SD_SF_Li256ELb1ELb0ELb0ELb0EEENS1_36VarlenDynamicPersistentTileSchedulerILi128ELi176ELi256ELi32ELb0ELb0ELb1ELb0ELb1ELb1EEEEEEEEEvNT_6ParamsE --------------------------
	.section	.nv.info._ZN7cutlass13device_kernelIN5flash11enable_sm90INS1_16FlashAttnFwdSm90INS1_25CollectiveMainloopFwdSm90ILi2EN4cute5tupleIJNS5_1CILi1EEES8_S8_EEENS6_IJNS7_ILi128EEENS7_ILi176EEESA_EEELi128ENS_10bfloat16_tEfNS_4arch4Sm90ELb0ELb0ELb0ELb1ELb0ELb0ELb0ELb1ELb1ELb0ELb0ELb0EEENS1_21CollectiveEpilogueFwdINS6_IJSA_SA_SB_EEES9_SD_SF_Li256ELb1ELb0ELb0ELb0EEENS1_36VarlenDynamicPersistentTileSchedulerILi128ELi176ELi256ELi32ELb0ELb0ELb1ELb0ELb1ELb1EEEEEEEEEvNT_6ParamsE,"",@"SHT_CUDA_INFO"
	.sectionflags	@""
	.align	4


	//----- nvinfo : EIATTR_CUDA_API_VERSION
	.align		4
        /*0000*/ 	.byte	0x04, 0x37
        /*0002*/ 	.short	(.L_78 - .L_77)
.L_77:
        /*0004*/ 	.word	0x00000082


	//----- nvinfo : EIATTR_KPARAM_INFO
	.align		4
.L_78:
        /*0008*/ 	.byte	0x04, 0x17
        /*000a*/ 	.short	(.L_80 - .L_79)
.L_79:
        /*000c*/ 	.word	0x00000000
        /*0010*/ 	.short	0x0000
        /*0012*/ 	.short	0x0000
        /*0014*/ 	.byte	0x00, 0xf0, 0x01, 0x28


	//----- nvinfo : EIATTR_SPARSE_MMA_MASK
	.align		4
.L_80:
        /*0018*/ 	.byte	0x03, 0x50
        /*001a*/ 	.short	0x0000


	//----- nvinfo : EIATTR_MAXREG_COUNT
	.align		4
        /*001c*/ 	.byte	0x03, 0x1b
        /*001e*/ 	.short	0x00a8


	//----- nvinfo : EIATTR_MERCURY_ISA_VERSION
	.align		4
        /*0020*/ 	.byte	0x03, 0x5f
        /*0022*/ 	.short	0x0101


	//----- nvinfo : EIATTR_VRC_CTA_INIT_COUNT
	.align		4
        /*0024*/ 	.byte	0x02, 0x4a
	.zero		1
	.zero		1


	//----- nvinfo : EIATTR_EXIT_INSTR_OFFSETS
	.align		4
        /*0028*/ 	.byte	0x04, 0x1c
        /*002a*/ 	.short	(.L_82 - .L_81)


	//   ....[0]....
.L_81:
        /*002c*/ 	.word	0x00000010


	//----- nvinfo : EIATTR_MAX_THREADS
	.align		4
.L_82:
        /*0030*/ 	.byte	0x04, 0x05
        /*0032*/ 	.short	(.L_84 - .L_83)
.L_83:
        /*0034*/ 	.word	0x00000180
        /*0038*/ 	.word	0x00000001
        /*003c*/ 	.word	0x00000001


	//----- nvinfo : EIATTR_CBANK_PARAM_SIZE
	.align		4
.L_84:
        /*0040*/ 	.byte	0x03, 0x19
        /*0042*/ 	.short	0x0a00


	//----- nvinfo : EIATTR_PARAM_CBANK
	.align		4
        /*0044*/ 	.byte	0x04, 0x0a
        /*0046*/ 	.short	(.L_86 - .L_85)
	.align		4
.L_85:
        /*0048*/ 	.word	index@(.nv.constant0._ZN7cutlass13device_kernelIN5flash11enable_sm90INS1_16FlashAttnFwdSm90INS1_25CollectiveMainloopFwdSm90ILi2EN4cute5tupleIJNS5_1CILi1EEES8_S8_EEENS6_IJNS7_ILi128EEENS7_ILi176EEESA_EEELi128ENS_10bfloat16_tEfNS_4arch4Sm90ELb0ELb0ELb0ELb1ELb0ELb0ELb0ELb1ELb1ELb0ELb0ELb0EEENS1_21CollectiveEpilogueFwdINS6_IJSA_SA_SB_EEES9_SD_SF_Li256ELb1ELb0ELb0ELb0EEENS1_36VarlenDynamicPersistentTileSchedulerILi128ELi176ELi256ELi32ELb0ELb0ELb1ELb0ELb1ELb1EEEEEEEEEvNT_6ParamsE)
        /*004c*/ 	.short	0x0380
        /*004e*/ 	.short	0x0a00


	//----- nvinfo : EIATTR_SW_WAR
	.align		4
.L_86:
        /*0050*/ 	.byte	0x04, 0x36
        /*0052*/ 	.short	(.L_88 - .L_87)
.L_87:
        /*0054*/ 	.word	0x00000008
.L_88:


//--------------------- .nv.info._ZN7cutlass13device_kernelIN5flash11enable_sm90INS1_16FlashAttnFwdSm90INS1_25CollectiveMainloopFwdSm90ILi2EN4cute5tupleIJNS5_1CILi1EEES8_S8_EEENS6_IJNS7_ILi128EEENS7_ILi176EEESA_EEELi128ENS_10bfloat16_tEfNS_4arch4Sm90ELb0ELb0ELb0ELb1ELb0ELb1ELb0ELb1ELb1ELb0ELb0ELb0EEENS1_21CollectiveEpilogueFwdINS6_IJSA_SA_SB_EEES9_SD_SF_Li256ELb1ELb0ELb0ELb0EEENS1_36VarlenDynamicPersistentTileSchedulerILi128ELi176ELi256ELi32ELb0ELb0ELb1ELb0ELb1ELb1EEEEEEEEEvNT_6ParamsE --------------------------
	.section	.nv.info._ZN7cutlass13device_kernelIN5flash11enable_sm90INS1_16FlashAttnFwdSm90INS1_25CollectiveMainloopFwdSm90ILi2EN4cute5tupleIJNS5_1CILi1EEES8_S8_EEENS6_IJNS7_ILi128EEENS7_ILi176EEESA_EEELi128ENS_10bfloat16_tEfNS_4arch4Sm90ELb0ELb0ELb0ELb1ELb0ELb1ELb0ELb1ELb1ELb0ELb0ELb0EEENS1_21CollectiveEpilogueFwdINS6_IJSA_SA_SB_EEES9_SD_SF_Li256ELb1ELb0ELb0ELb0EEENS1_36VarlenDynamicPersistentTileSchedulerILi128ELi176ELi256ELi32ELb0ELb0ELb1ELb0ELb1ELb1EEEEEEEEEvNT_6ParamsE,"",@"SHT_CUDA_INFO"
	.sectionflags	@""
	.align	4


	//----- nvinfo : EIATTR_CUDA_API_VERSION
	.align		4
        /*0000*/ 	.byte	0x04, 0x37
        /*0002*/ 	.short	(.L_90 - .L_89)
.L_89:
        /*0004*/ 	.word	0x00000082


	//----- nvinfo : EIATTR_KPARAM_INFO
	.align		4
.L_90:
        /*0008*/ 	.byte	0x04, 0x17
        /*000a*/ 	.short	(.L_92 - .L_91)
.L_91:
        /*000c*/ 	.word	0x00000000
        /*0010*/ 	.short	0x0000
        /*0012*/ 	.short	0x0000
        /*0014*/ 	.byte	0x00, 0xf0, 0x01, 0x28


	//----- nvinfo : EIATTR_SPARSE_MMA_MASK
	.align		4
.L_92:
        /*0018*/ 	.byte	0x03, 0x50
        /*001a*/ 	.short	0x0000


	//----- nvinfo : EIATTR_MAXREG_COUNT
	.align		4
        /*001c*/ 	.byte	0x03, 0x1b
        /*001e*/ 	.short	0x00a8


	//----- nvinfo : EIATTR_MERCURY_ISA_VERSION
	.align		4
        /*0020*/ 	.byte	0x03, 0x5f
        /*0022*/ 	.short	0x0101


	//----- nvinfo : EIATTR_VRC_CTA_INIT_COUNT
	.align		4
        /*0024*/ 	.byte	0x02, 0x4a
	.zero		1
	.zero		1


	//----- nvinfo : EIATTR_EXIT_INSTR_OFFSETS
	.align		4
        /*0028*/ 	.byte	0x04, 0x1c
        /*002a*/ 	.short	(.L_94 - .L_93)


	//   ....[0]....
.L_93:
        /*002c*/ 	.word	0x00000010


	//----- nvinfo : EIATTR_MAX_THREADS
	.align		4
.L_94:
        /*0030*/ 	.byte	0x04, 0x05
        /*0032*/ 	.short	(.L_96 - .L_95)
.L_95:
        /*0034*/ 	.word	0x00000180
        /*0038*/ 	.word	0x00000001
        /*003c*/ 	.word	0x00000001


	//----- nvinfo : EIATTR_CBANK_PARAM_SIZE
	.align		4
.L_96:
        /*0040*/ 	.byte	0x03, 0x19
        /*0042*/ 	.short	0x0a00


	//----- nvinfo : EIATTR_PARAM_CBANK
	.align		4
        /*0044*/ 	.byte	0x04, 0x0a
        /*0046*/ 	.short	(.L_98 - .L_97)
	.align		4
.L_97:
        /*0048*/ 	.word	index@(.nv.constant0._ZN7cutlass13device_kernelIN5flash11enable_sm90INS1_16FlashAttnFwdSm90INS1_25CollectiveMainloopFwdSm90ILi2EN4cute5tupleIJNS5_1CILi1EEES8_S8_EEENS6_IJNS7_ILi128EEENS7_ILi176EEESA_EEELi128ENS_10bfloat16_tEfNS_4arch4Sm90ELb0ELb0ELb0ELb1ELb0ELb1ELb0ELb1ELb1ELb0ELb0ELb0EEENS1_21CollectiveEpilogueFwdINS6_IJSA_SA_SB_EEES9_SD_SF_Li256ELb1ELb0ELb0ELb0EEENS1_36VarlenDynamicPersistentTileSchedulerILi128ELi176ELi256ELi32ELb0ELb0ELb1ELb0ELb1ELb1EEEEEEEEEvNT_6ParamsE)
        /*004c*/ 	.short	0x0380
        /*004e*/ 	.short	0x0a00


	//----- nvinfo : EIATTR_SW_WAR
	.align		4
.L_98:
        /*0050*/ 	.byte	0x04, 0x36
        /*0052*/ 	.short	(.L_100 - .L_99)
.L_99:
        /*0054*/ 	.word	0x00000008
.L_100:


//--------------------- .nv.info._ZN7cutlass13device_kernelIN5flash11enable_sm90INS1_16FlashAttnFwdSm90INS1_25CollectiveMainloopFwdSm90ILi2EN4cute5tupleIJNS5_1CILi1EEES8_S8_EEENS6_IJNS7_ILi128EEESA_SA_EEELi128ENS_10bfloat16_tEfNS_4arch4Sm90ELb0ELb1ELb0ELb0ELb0ELb0ELb0ELb1ELb1ELb0ELb0ELb0EEENS1_21CollectiveEpilogueFwdISB_S9_SC_SE_Li256ELb0ELb0ELb0ELb0EEENS1_30DynamicPersistentTileSchedulerILi256ELi32ELb0ELb0ELb1EEEEEEEEEvNT_6ParamsE --------------------------
	.section	.nv.info._ZN7cutlass13device_kernelIN5flash11enable_sm90INS1_16FlashAttnFwdSm90INS1_25CollectiveMainloopFwdSm90ILi2EN4cute5tupleIJNS5_1CILi1EEES8_S8_EEENS6_IJNS7_ILi128EEESA_SA_EEELi128ENS_10bfloat16_tEfNS_4arch4Sm90ELb0ELb1ELb0ELb0ELb0ELb0ELb0ELb1ELb1ELb0ELb0ELb0EEENS1_21CollectiveEpilogueFwdISB_S9_SC_SE_Li256ELb0ELb0ELb0ELb0EEENS1_30DynamicPersistentTileSchedulerILi256ELi32ELb0ELb0ELb1EEEEEEEEEvNT_6ParamsE,"",@"SHT_CUDA_INFO"
	.sectionflags	@""
	.align	4


	//----- nvinfo : EIATTR_CUDA_API_VERSION
	.align		4
        /*0000*/ 	.byte	0x04, 0x37
        /*0002*/ 	.short	(.L_102 - .L_101)
.L_101:
        /*0004*/ 	.word	0x00000082


	//----- nvinfo : EIATTR_KPARAM_INFO
	.align		4
.L_102:
        /*0008*/ 	.byte	0x04, 0x17
        /*000a*/ 	.short	(.L_104 - .L_103)
.L_103:
        /*000c*/ 	.word	0x00000000
        /*0010*/ 	.short	0x0000
        /*0012*/ 	.short	0x0000
        /*0014*/ 	.byte	0x00, 0xf0, 0x01, 0x2e


	//----- nvinfo : EIATTR_SPARSE_MMA_MASK
	.align		4
.L_104:
        /*0018*/ 	.byte	0x03, 0x50
        /*001a*/ 	.short	0x0000


	//----- nvinfo : EIATTR_MAXREG_COUNT
	.align		4
        /*001c*/ 	.byte	0x03, 0x1b
        /*001e*/ 	.short	0x00a8


	//----- nvinfo : EIATTR_MERCURY_ISA_VERSION
	.align		4
        /*0020*/ 	.byte	0x03, 0x5f
        /*0022*/ 	.short	0x0101


	//----- nvinfo : EIATTR_VRC_CTA_INIT_COUNT
	.align		4
        /*0024*/ 	.byte	0x02, 0x4a
	.zero		1
	.zero		1


	//----- nvinfo : EIATTR_EXIT_INSTR_OFFSETS
	.align		4
        /*0028*/ 	.byte	0x04, 0x1c
        /*002a*/ 	.short	(.L_106 - .L_105)


	//   ....[0]....
.L_105:
        /*002c*/ 	.word	0x00000010


	//----- nvinfo : EIATTR_MAX_THREADS
	.align		4
.L_106:
        /*0030*/ 	.byte	0x04, 0x05
        /*0032*/ 	.short	(.L_108 - .L_107)
.L_107:
        /*0034*/ 	.word	0x00000180
        /*0038*/ 	.word	0x00000001
        /*003c*/ 	.word	0x00000001


	//----- nvinfo : EIATTR_CBANK_PARAM_SIZE
	.align		4
.L_108:
        /*0040*/ 	.byte	0x03, 0x19
        /*0042*/ 	.short	0x0b80


	//----- nvinfo : EIATTR_PARAM_CBANK
	.align		4
        /*0044*/ 	.byte	0x04, 0x0a
        /*0046*/ 	.short	(.L_110 - .L_109)
	.align		4
.L_109:
        /*0048*/ 	.word	index@(.nv.constant0._ZN7cutlass13device_kernelIN5flash11enable_sm90INS1_16FlashAttnFwdSm90INS1_25CollectiveMainloopFwdSm90ILi2EN4cute5tupleIJNS5_1CILi1EEES8_S8_EEENS6_IJNS7_ILi128EEESA_SA_EEELi128ENS_10bfloat16_tEfNS_4arch4Sm90ELb0ELb1ELb0ELb0ELb0ELb0ELb0ELb1ELb1ELb0ELb0ELb0EEENS1_21CollectiveEpilogueFwdISB_S9_SC_SE_Li256ELb0ELb0ELb0ELb0EEENS1_30DynamicPersistentTileSchedulerILi256ELi32ELb0ELb0ELb1EEEEEEEEEvNT_6ParamsE)
        /*004c*/ 	.short	0x0380
        /*004e*/ 	.short	0x0b80


	//----- nvinfo : EIATTR_SW_WAR
	.align		4
.L_110:
        /*0050*/ 	.byte	0x04, 0x36
        /*0052*/ 	.short	(.L_112 - .L_111)
.L_111:
        /*0054*/ 	.word	0x00000008
.L_112:


//--------------------- .nv.info._ZN7cutlass13device_kernelIN5flash11enable_sm90INS1_16FlashAttnFwdSm90INS1_25CollectiveMainloopFwdSm90ILi2EN4cute5tupleIJNS5_1CILi1EEES8_S8_EEENS6_IJNS7_ILi128EEESA_SA_EEELi128ENS_10bfloat16_tEfNS_4arch4Sm90ELb0ELb1ELb0ELb1ELb0ELb0ELb0ELb1ELb1ELb0ELb0ELb0EEENS1_21CollectiveEpilogueFwdISB_S9_SC_SE_Li256ELb1ELb0ELb0ELb0EEENS1_36VarlenDynamicPersistentTileSchedulerILi128ELi128ELi256ELi32ELb0ELb0ELb1ELb1ELb0ELb1EEEEEEEEEvNT_6ParamsE --------------------------
	.section	.nv.info._ZN7cutlass13device_kernelIN5flash11enable_sm90INS1_16FlashAttnFwdSm90INS1_25CollectiveMainloopFwdSm90ILi2EN4cute5tupleIJNS5_1CILi1EEES8_S8_EEENS6_IJNS7_ILi128EEESA_SA_EEELi128ENS_10bfloat16_tEfNS_4arch4Sm90ELb0ELb1ELb0ELb1ELb0ELb0ELb0ELb1ELb1ELb0ELb0ELb0EEENS1_21CollectiveEpilogueFwdISB_S9_SC_SE_Li256ELb1ELb0ELb0ELb0EEENS1_36VarlenDynamicPersistentTileSchedulerILi128ELi128ELi256ELi32ELb0ELb0ELb1ELb1ELb0ELb1EEEEEEEEEvNT_6ParamsE,"",@"SHT_CUDA_INFO"
	.sectionflags	@""
	.align	4


	//----- nvinfo : EIATTR_CUDA_API_VERSION
	.align		4
        /*0000*/ 	.byte	0x04, 0x37
        /*0002*/ 	.short	(.L_114 - .L_113)
.L_113:
        /*0004*/ 	.word	0x00000082


	//----- nvinfo : EIATTR_KPARAM_INFO
	.align		4
.L_114:
        /*0008*/ 	.byte	0x04, 0x17
        /*000a*/ 	.short	(.L_116 - .L_115)
.L_115:
        /*000c*/ 	.word	0x00000000
        /*0010*/ 	.short	0x0000
        /*0012*/ 	.short	0x0000
        /*0014*/ 	.byte	0x00, 0xf0, 0x01, 0x28


	//----- nvinfo : EIATTR_SPARSE_MMA_MASK
	.align		4
.L_116:
        /*0018*/ 	.byte	0x03, 0x50
        /*001a*/ 	.short	0x0000


	//----- nvinfo : EIATTR_MAXREG_COUNT
	.align		4
        /*001c*/ 	.byte	0x03, 0x1b
        /*001e*/ 	.short	0x00a8


	//----- nvinfo : EIATTR_MERCURY_ISA_VERSION
	.align		4
        /*0020*/ 	.byte	0x03, 0x5f
        /*0022*/ 	.short	0x0101


	//----- nvinfo : EIATTR_VRC_CTA_INIT_COUNT
	.align		4
        /*0024*/ 	.byte	0x02, 0x4a
	.zero		1
	.zero		1


	//----- nvinfo : EIATTR_EXIT_INSTR_OFFSETS
	.align		4
        /*0028*/ 	.byte	0x04, 0x1c
        /*002a*/ 	.short	(.L_118 - .L_117)


	//   ....[0]....
.L_117:
        /*002c*/ 	.word	0x00000010


	//----- nvinfo : EIATTR_MAX_THREADS
	.align		4
.L_118:
        /*0030*/ 	.byte	0x04, 0x05
        /*0032*/ 	.short	(.L_120 - .L_119)
.L_119:
        /*0034*/ 	.word	0x00000180
        /*0038*/ 	.word	0x00000001
        /*003c*/ 	.word	0x00000001


	//----- nvinfo : EIATTR_CBANK_PARAM_SIZE
	.align		4
.L_120:
        /*0040*/ 	.byte	0x03, 0x19
        /*0042*/ 	.short	0x0a00


	//----- nvinfo : EIATTR_PARAM_CBANK
	.align		4
        /*0044*/ 	.byte	0x04, 0x0a
        /*0046*/ 	.short	(.L_122 - .L_121)
	.align		4
.L_121:
        /*0048*/ 	.word	index@(.nv.constant0._ZN7cutlass13device_kernelIN5flash11enable_sm90INS1_16FlashAttnFwdSm90INS1_25CollectiveMainloopFwdSm90ILi2EN4cute5tupleIJNS5_1CILi1EEES8_S8_EEENS6_IJNS7_ILi128EEESA_SA_EEELi128ENS_10bfloat16_tEfNS_4arch4Sm90ELb0ELb1ELb0ELb1ELb0ELb0ELb0ELb1ELb1ELb0ELb0ELb0EEENS1_21CollectiveEpilogueFwdISB_S9_SC_SE_Li256ELb1ELb0ELb0ELb0EEENS1_36VarlenDynamicPersistentTileSchedulerILi128ELi128ELi256ELi32ELb0ELb0ELb1ELb1ELb0ELb1EEEEEEEEEvNT_6ParamsE)
        /*004c*/ 	.short	0x0380
        /*004e*/ 	.short	0x0a00


	//----- nvinfo : EIATTR_SW_WAR
	.align		4
.L_122:
        /*0050*/ 	.byte	0x04, 0x36
        /*0052*/ 	.short	(.L_124 - .L_123)
.L_123:
        /*0054*/ 	.word	0x00000008
.L_124:


//--------------------- .nv.info._ZN7cutlass13device_kernelIN5flash11enable_sm90INS1_16FlashAttnFwdSm90INS1_25CollectiveMainloopFwdSm90ILi2EN4cute5tupleIJNS5_1CILi1EEES8_S8_EEENS6_IJNS7_ILi128EEESA_SA_EEELi128ENS_10bfloat16_tEfNS_4arch4Sm90ELb0ELb1ELb0ELb1ELb0ELb1ELb0ELb1ELb1ELb0ELb0ELb0EEENS1_21CollectiveEpilogueFwdISB_S9_SC_SE_Li256ELb1ELb0ELb0ELb0EEENS1_36VarlenDynamicPersistentTileSchedulerILi128ELi128ELi256ELi32ELb0ELb0ELb1ELb1ELb0ELb1EEEEEEEEEvNT_6ParamsE --------------------------
	.section	.nv.info._ZN7cutlass13device_kernelIN5flash11enable_sm90INS1_16FlashAttnFwdSm90INS1_25CollectiveMainloopFwdSm90ILi2EN4cute5tupleIJNS5_1CILi1EEES8_S8_EEENS6_IJNS7_ILi128EEESA_SA_EEELi128ENS_10bfloat16_tEfNS_4arch4Sm90ELb0ELb1ELb0ELb1ELb0ELb1ELb0ELb1ELb1ELb0ELb0ELb0EEENS1_21CollectiveEpilogueFwdISB_S9_SC_SE_Li256ELb1ELb0ELb0ELb0EEENS1_36VarlenDynamicPersistentTileSchedulerILi128ELi128ELi256ELi32ELb0ELb0ELb1ELb1ELb0ELb1EEEEEEEEEvNT_6ParamsE,"",@"SHT_CUDA_INFO"
	.sectionflags	@""
	.align	4


	//----- nvinfo : EIATTR_CUDA_API_VERSION
	.align		4
        /*0000*/ 	.byte	0x04, 0x37
        /*0002*/ 	.short	(.L_126 - .L_125)
.L_125:
        /*0004*/ 	.word	0x00000082


	//----- nvinfo : EIATTR_KPARAM_INFO
	.align		4
.L_126:
        /*0008*/ 	.byte	0x04, 0x17
        /*000a*/ 	.short	(.L_128 - .L_127)
.L_127:
        /*000c*/ 	.word	0x00000000
        /*0010*/ 	.short	0x0000
        /*0012*/ 	.short	0x0000
        /*0014*/ 	.byte	0x00, 0xf0, 0x01, 0x28


	//----- nvinfo : EIATTR_SPARSE_MMA_MASK
	.align		4
.L_128:
        /*0018*/ 	.byte	0x03, 0x50
        /*001a*/ 	.short	0x0000


	//----- nvinfo : EIATTR_MAXREG_COUNT
	.align		4
        /*001c*/ 	.byte	0x03, 0x1b
        /*001e*/ 	.short	0x00a8


	//----- nvinfo : EIATTR_MERCURY_ISA_VERSION
	.align		4
        /*0020*/ 	.byte	0x03, 0x5f
        /*0022*/ 	.short	0x0101


	//----- nvinfo : EIATTR_VRC_CTA_INIT_COUNT
	.align		4
        /*0024*/ 	.byte	0x02, 0x4a
	.zero		1
	.zero		1


	//----- nvinfo : EIATTR_EXIT_INSTR_OFFSETS
	.align		4
        /*0028*/ 	.byte	0x04, 0x1c
        /*002a*/ 	.short	(.L_130 - .L_129)


	//   ....[0]....
.L_129:
        /*002c*/ 	.word	0x00000010


	//----- nvinfo : EIATTR_MAX_THREADS
	.align		4
.L_130:
        /*0030*/ 	.byte	0x04, 0x05
        /*0032*/ 	.short	(.L_132 - .L_131)
.L_131:
        /*0034*/ 	.word	0x00000180
        /*0038*/ 	.word	0x00000001
        /*003c*/ 	.word	0x00000001


	//----- nvinfo : EIATTR_CBANK_PARAM_SIZE
	.align		4
.L_132:
        /*0040*/ 	.byte	0x03, 0x19
        /*0042*/ 	.short	0x0a00


	//----- nvinfo : EIATTR_PARAM_CBANK
	.align		4
        /*0044*/ 	.byte	0x04, 0x0a
        /*0046*/ 	.short	(.L_134 - .L_133)
	.align		4
.L_133:
        /*0048*/ 	.word	index@(.nv.constant0._ZN7cutlass13device_kernelIN5flash11enable_sm90INS1_16FlashAttnFwdSm90INS1_25CollectiveMainloopFwdSm90ILi2EN4cute5tupleIJNS5_1CILi1EEES8_S8_EEENS6_IJNS7_ILi128EEESA_SA_EEELi128ENS_10bfloat16_tEfNS_4arch4Sm90ELb0ELb1ELb0ELb1ELb0ELb1ELb0ELb1ELb1ELb0ELb0ELb0EEENS1_21CollectiveEpilogueFwdISB_S9_SC_SE_Li256ELb1ELb0ELb0ELb0EEENS1_36VarlenDynamicPersistentTileSchedulerILi128ELi128ELi256ELi32ELb0ELb0ELb1ELb1ELb0ELb1EEEEEEEEEvNT_6ParamsE)
        /*004c*/ 	.short	0x0380
        /*004e*/ 	.short	0x0a00


	//----- nvinfo : EIATTR_SW_WAR
	.align		4
.L_134:
        /*0050*/ 	.byte	0x04, 0x36
        /*0052*/ 	.short	(.L_136 - .L_135)
.L_135:
        /*0054*/ 	.word	0x00000008
.L_136:


//--------------------- .nv.info._ZN7cutlass13device_kernelIN5flash11enable_sm90INS1_16FlashAttnFwdSm90INS1_25CollectiveMainloopFwdSm90ILi2EN4cute5tupleIJNS5_1CILi1EEES8_S8_EEENS6_IJNS7_ILi128EEESA_SA_EEELi128ENS_10bfloat16_tEfNS_4arch4Sm90ELb1ELb0ELb0ELb0ELb0ELb0ELb0ELb1ELb1ELb0ELb0ELb0EEENS1_21CollectiveEpilogueFwdISB_S9_SC_SE_Li256ELb0ELb0ELb0ELb0EEENS1_30DynamicPersistentTileSchedulerILi256ELi32ELb0ELb0ELb1EEEEEEEEEvNT_6ParamsE --------------------------
	.section	.nv.info._ZN7cutlass13device_kernelIN5flash11enable_sm90INS1_16FlashAttnFwdSm90INS1_25CollectiveMainloopFwdSm90ILi2EN4cute5tupleIJNS5_1CILi1EEES8_S8_EEENS6_IJNS7_ILi128EEESA_SA_EEELi128ENS_10bfloat16_tEfNS_4arch4Sm90ELb1ELb0ELb0ELb0ELb0ELb0ELb0ELb1ELb1ELb0ELb0ELb0EEENS1_21CollectiveEpilogueFwdISB_S9_SC_SE_Li256ELb0ELb0ELb0ELb0EEENS1_30DynamicPersistentTileSchedulerILi256ELi32ELb0ELb0ELb1EEEEEEEEEvNT_6ParamsE,"",@"SHT_CUDA_INFO"
	.sectionflags	@""
	.align	4


	//----- nvinfo : EIATTR_CUDA_API_VERSION
	.align		4
        /*0000*/ 	.byte	0x04, 0x37
        /*0002*/ 	.short	(.L_138 - .L_137)
.L_137:
        /*0004*/ 	.word	0x00000082


	//----- nvinfo : EIATTR_KPARAM_INFO
	.align		4
.L_138:
        /*0008*/ 	.byte	0x04, 0x17
        /*000a*/ 	.short	(.L_140 - .L_139)
.L_139:
        /*000c*/ 	.word	0x00000000
        /*0010*/ 	.short	0x0000
        /*0012*/ 	.short	0x0000
        /*0014*/ 	.byte	0x00, 0xf0, 0x01, 0x2e


	//----- nvinfo : EIATTR_SPARSE_MMA_MASK
	.align		4
.L_140:
        /*0018*/ 	.byte	0x03, 0x50
        /*001a*/ 	.short	0x0000


	//----- nvinfo : EIATTR_MAXREG_COUNT
	.align		4
        /*001c*/ 	.byte	0x03, 0x1b
        /*001e*/ 	.short	0x00a8


	//----- nvinfo : EIATTR_MERCURY_ISA_VERSION
	.align		4
        /*0020*/ 	.byte	0x03, 0x5f
        /*0022*/ 	.short	0x0101


	//----- nvinfo : EIATTR_VRC_CTA_INIT_COUNT
	.align		4
        /*0024*/ 	.byte	0x02, 0x4a
	.zero		1
	.zero		1


	//----- nvinfo : EIATTR_EXIT_INSTR_OFFSETS
	.align		4
        /*0028*/ 	.byte	0x04, 0x1c
        /*002a*/ 	.short	(.L_142 - .L_141)


	//   ....[0]....
.L_141:
        /*002c*/ 	.word	0x00000010


	//----- nvinfo : EIATTR_MAX_THREADS
	.align		4
.L_142:
        /*0030*/ 	.byte	0x04, 0x05
        /*0032*/ 	.short	(.L_144 - .L_143)
.L_143:
        /*0034*/ 	.word	0x00000180
        /*0038*/ 	.word	0x00000001
        /*003c*/ 	.word	0x00000001


	//----- nvinfo : EIATTR_CBANK_PARAM_SIZE
	.align		4
.L_144:
        /*0040*/ 	.byte	0x03, 0x19
        /*0042*/ 	.short	0x0b80


	//----- nvinfo : EIATTR_PARAM_CBANK
	.align		4
        /*0044*/ 	.byte	0x04, 0x0a
        /*0046*/ 	.short	(.L_146 - .L_145)
	.align		4
.L_145:
        /*0048*/ 	.word	index@(.nv.constant0._ZN7cutlass13device_kernelIN5flash11enable_sm90INS1_16FlashAttnFwdSm90INS1_25CollectiveMainloopFwdSm90ILi2EN4cute5tupleIJNS5_1CILi1EEES8_S8_EEENS6_IJNS7_ILi128EEESA_SA_EEELi128ENS_10bfloat16_tEfNS_4arch4Sm90ELb1ELb0ELb0ELb0ELb0ELb0ELb0ELb1ELb1ELb0ELb0ELb0EEENS1_21CollectiveEpilogueFwdISB_S9_SC_SE_Li256ELb0ELb0ELb0ELb0EEENS1_30DynamicPersistentTileSchedulerILi256ELi32ELb0ELb0ELb1EEEEEEEEEvNT_6ParamsE)
        /*004c*/ 	.short	0x0380
        /*004e*/ 	.short	0x0b80


	//----- nvinfo : EIATTR_SW_WAR
	.align		4
.L_146:
        /*0050*/ 	.byte	0x04, 0x36
        /*0052*/ 	.short	(.L_148 - .L_147)
.L_147:
        /*0054*/ 	.word	0x00000008
.L_148:


//--------------------- .nv.info._ZN7cutlass13device_kernelIN5flash11enable_sm90INS1_16FlashAttnFwdSm90INS1_25CollectiveMainloopFwdSm90ILi2EN4cute5tupleIJNS5_1CILi1EEES8_S8_EEENS6_IJNS7_ILi128EEESA_SA_EEELi128ENS_10bfloat16_tEfNS_4arch4Sm90ELb1ELb0ELb0ELb1ELb0ELb0ELb0ELb1ELb1ELb0ELb0ELb0EEENS1_21CollectiveEpilogueFwdISB_S9_SC_SE_Li256ELb1ELb0ELb0ELb0EEENS1_36VarlenDynamicPersistentTileSchedulerILi128ELi128ELi256ELi32ELb0ELb0ELb1ELb1ELb1ELb1EEEEEEEEEvNT_6ParamsE --------------------------
	.section	.nv.info._ZN7cutlass13device_kernelIN5flash11enable_sm90INS1_16FlashAttnFwdSm90INS1_25CollectiveMainloopFwdSm90ILi2EN4cute5tupleIJNS5_1CILi1EEES8_S8_EEENS6_IJNS7_ILi128EEESA_SA_EEELi128ENS_10bfloat16_tEfNS_4arch4Sm90ELb1ELb0ELb0ELb1ELb0ELb0ELb0ELb1ELb1ELb0ELb0ELb0EEENS1_21CollectiveEpilogueFwdISB_S9_SC_SE_Li256ELb1ELb0ELb0ELb0EEENS1_36VarlenDynamicPersistentTileSchedulerILi128ELi128ELi256ELi32ELb0ELb0ELb1ELb1ELb1ELb1EEEEEEEEEvNT_6ParamsE,"",@"SHT_CUDA_INFO"
	.sectionflags	@""
	.align	4


	//----- nvinfo : EIATTR_CUDA_API_VERSION
	.align		4
        /*0000*/ 	.byte	0x04, 0x37
        /*0002*/ 	.short	(.L_150 - .L_149)
.L_149:
        /*0004*/ 	.word	0x00000082


	//----- nvinfo : EIATTR_KPARAM_INFO
	.align		4
.L_150:
        /*0008*/ 	.byte	0x04, 0x17
        /*000a*/ 	.short	(.L_152 - .L_151)
.L_151:
        /*000c*/ 	.word	0x00000000
        /*0010*/ 	.short	0x0000
        /*0012*/ 	.short	0x0000
        /*0014*/ 	.byte	0x00, 0xf0, 0x01, 0x28


	//----- nvinfo : EIATTR_SPARSE_MMA_MASK
	.align		4
.L_152:
        /*0018*/ 	.byte	0x03, 0x50
        /*001a*/ 	.short	0x0000


	//----- nvinfo : EIATTR_MAXREG_COUNT
	.align		4
        /*001c*/ 	.byte	0x03, 0x1b
        /*001e*/ 	.short	0x00a8


	//----- nvinfo : EIATTR_MERCURY_ISA_VERSION
	.align		4
        /*0020*/ 	.byte	0x03, 0x5f
        /*0022*/ 	.short	0x0101


	//----- nvinfo : EIATTR_VRC_CTA_INIT_COUNT
	.align		4
        /*0024*/ 	.byte	0x02, 0x4a
	.zero		1
	.zero		1


	//----- nvinfo : EIATTR_EXIT_INSTR_OFFSETS
	.align		4
        /*0028*/ 	.byte	0x04, 0x1c
        /*002a*/ 	.short	(.L_154 - .L_153)


	//   ....[0]....
.L_153:
        /*002c*/ 	.word	0x00000010


	//----- nvinfo : EIATTR_MAX_THREADS
	.align		4
.L_154:
        /*0030*/ 	.byte	0x04, 0x05
        /*0032*/ 	.short	(.L_156 - .L_155)
.L_155:
        /*0034*/ 	.word	0x00000180
        /*0038*/ 	.word	0x00000001
        /*003c*/ 	.word	0x00000001


	//----- nvinfo : EIATTR_CBANK_PARAM_SIZE
	.align		4
.L_156:
        /*0040*/ 	.byte	0x03, 0x19
        /*0042*/ 	.short	0x0a00


	//----- nvinfo : EIATTR_PARAM_CBANK
	.align		4
        /*0044*/ 	.byte	0x04, 0x0a
        /*0046*/ 	.short	(.L_158 - .L_157)
	.align		4
.L_157:
        /*0048*/ 	.word	index@(.nv.constant0._ZN7cutlass13device_kernelIN5flash11enable_sm90INS1_16FlashAttnFwdSm90INS1_25CollectiveMainloopFwdSm90ILi2EN4cute5tupleIJNS5_1CILi1EEES8_S8_EEENS6_IJNS7_ILi128EEESA_SA_EEELi128ENS_10bfloat16_tEfNS_4arch4Sm90ELb1ELb0ELb0ELb1ELb0ELb0ELb0ELb1ELb1ELb0ELb0ELb0EEENS1_21CollectiveEpilogueFwdISB_S9_SC_SE_Li256ELb1ELb0ELb0ELb0EEENS1_36VarlenDynamicPersistentTileSchedulerILi128ELi128ELi256ELi32ELb0ELb0ELb1ELb1ELb1ELb1EEEEEEEEEvNT_6ParamsE)
        /*004c*/ 	.short	0x0380
        /*004e*/ 	.short	0x0a00


	//----- nvinfo : EIATTR_SW_WAR
	.align		4
.L_158:
        /*0050*/ 	.byte	0x04, 0x36
        /*0052*/ 	.short	(.L_160 - .L_159)
.L_159:
        /*0054*/ 	.word	0x00000008
.L_160:


//--------------------- .nv.info._ZN7cutlass13device_kernelIN5flash11enable_sm90INS1_16FlashAttnFwdSm90INS1_25CollectiveMainloopFwdSm90ILi2EN4cute5tupleIJNS5_1CILi1EEES8_S8_EEENS6_IJNS7_ILi128EEESA_SA_EEELi128ENS_10bfloat16_tEfNS_4arch4Sm90ELb1ELb0ELb0ELb1ELb0ELb1ELb0ELb1ELb1ELb0ELb0ELb0EEENS1_21CollectiveEpilogueFwdISB_S9_SC_SE_Li256ELb1ELb0ELb0ELb0EEENS1_36VarlenDynamicPersistentTileSchedulerILi128ELi128ELi256ELi32ELb0ELb0ELb1ELb1ELb1ELb1EEEEEEEEEvNT_6ParamsE --------------------------
	.section	.nv.info._ZN7cutlass13device_kernelIN5flash11enable_sm90INS1_16FlashAttnFwdSm90INS1_25CollectiveMainloopFwdSm90ILi2EN4cute5tupleIJNS5_1CILi1EEES8_S8_EEENS6_IJNS7_ILi128EEESA_SA_EEELi128ENS_10bfloat16_tEfNS_4arch4Sm90ELb1ELb0ELb0ELb1ELb0ELb1ELb0ELb1ELb1ELb0ELb0ELb0EEENS1_21CollectiveEpilogueFwdISB_S9_SC_SE_Li256ELb1ELb0ELb0ELb0EEENS1_36VarlenDynamicPersistentTileSchedulerILi128ELi128ELi256ELi32ELb0ELb0ELb1ELb1ELb1ELb1EEEEEEEEEvNT_6ParamsE,"",@"SHT_CUDA_INFO"
	.sectionflags	@""
	.align	4


	//----- nvinfo : EIATTR_CUDA_API_VERSION
	.align		4
        /*0000*/ 	.byte	0x04, 0x37
        /*0002*/ 	.short	(.L_162 - .L_161)
.L_161:
        /*0004*/ 	.word	0x00000082


	//----- nvinfo : EIATTR_KPARAM_INFO
	.align		4
.L_162:
        /*0008*/ 	.byte	0x04, 0x17
        /*000a*/ 	.short	(.L_164 - .L_163)
.L_163:
        /*000c*/ 	.word	0x00000000
        /*0010*/ 	.short	0x0000
        /*0012*/ 	.short	0x0000
        /*0014*/ 	.byte	0x00, 0xf0, 0x01, 0x28


	//----- nvinfo : EIATTR_SPARSE_MMA_MASK
	.align		4
.L_164:
        /*0018*/ 	.byte	0x03, 0x50
        /*001a*/ 	.short	0x0000


	//----- nvinfo : EIATTR_MAXREG_COUNT
	.align		4
        /*001c*/ 	.byte	0x03, 0x1b
        /*001e*/ 	.short	0x00a8


	//----- nvinfo : EIATTR_MERCURY_ISA_VERSION
	.align		4
        /*0020*/ 	.byte	0x03, 0x5f
        /*0022*/ 	.short	0x0101


	//----- nvinfo : EIATTR_VRC_CTA_INIT_COUNT
	.align		4
        /*0024*/ 	.byte	0x02, 0x4a
	.zero		1
	.zero		1


	//----- nvinfo : EIATTR_EXIT_INSTR_OFFSETS
	.align		4
        /*0028*/ 	.byte	0x04, 0x1c
        /*002a*/ 	.short	(.L_166 - .L_165)


	//   ....[0]....
.L_165:
        /*002c*/ 	.word	0x00000010


	//----- nvinfo : EIATTR_MAX_THREADS
	.align		4
.L_166:
        /*0030*/ 	.byte	0x04, 0x05
        /*0032*/ 	.short	(.L_168 - .L_167)
.L_167:
        /*0034*/ 	.word	0x00000180
        /*0038*/ 	.word	0x00000001
        /*003c*/ 	.word	0x00000001


	//----- nvinfo : EIATTR_CBANK_PARAM_SIZE
	.align		4
.L_168:
        /*0040*/ 	.byte	0x03, 0x19
        /*0042*/ 	.short	0x0a00


	//----- nvinfo : EIATTR_PARAM_CBANK
	.align		4
        /*0044*/ 	.byte	0x04, 0x0a
        /*0046*/ 	.short	(.L_170 - .L_169)
	.align		4
.L_169:
        /*0048*/ 	.word	index@(.nv.constant0._ZN7cutlass13device_kernelIN5flash11enable_sm90INS1_16FlashAttnFwdSm90INS1_25CollectiveMainloopFwdSm90ILi2EN4cute5tupleIJNS5_1CILi1EEES8_S8_EEENS6_IJNS7_ILi128EEESA_SA_EEELi128ENS_10bfloat16_tEfNS_4arch4Sm90ELb1ELb0ELb0ELb1ELb0ELb1ELb0ELb1ELb1ELb0ELb0ELb0EEENS1_21CollectiveEpilogueFwdISB_S9_SC_SE_Li256ELb1ELb0ELb0ELb0EEENS1_36VarlenDynamicPersistentTileSchedulerILi128ELi128ELi256ELi32ELb0ELb0ELb1ELb1ELb1ELb1EEEEEEEEEvNT_6ParamsE)
        /*004c*/ 	.short	0x0380
        /*004e*/ 	.short	0x0a00


	//----- nvinfo : EIATTR_SW_WAR
	.align		4
.L_170:
        /*0050*/ 	.byte	0x04, 0x36
        /*0052*/ 	.short	(.L_172 - .L_171)
.L_171:
        /*0054*/ 	.word	0x00000008
.L_172:


//--------------------- .nv.callgraph             --------------------------
	.section	.nv.callgraph,"",@"SHT_CUDA_CALLGRAPH"
	.align	4
	.sectionentsize	8
	.align		4
        /*0000*/ 	.word	0x00000000
	.align		4
        /*0004*/ 	.word	0xffffffff
	.align		4
        /*0008*/ 	.word	0x00000000
	.align		4
        /*000c*/ 	.word	0xfffffffe
	.align		4
        /*0010*/ 	.word	0x00000000
	.align		4
        /*0014*/ 	.word	0xfffffffd
	.align		4
        /*0018*/ 	.word	0x00000000
	.align		4
        /*001c*/ 	.word	0xfffffffc


//--------------------- .nv.constant4             --------------------------
	.section	.nv.constant4,"a",@progbits
	.align	8
	.align		8
.nv.constant4:
        /*0000*/ 	.dword	_ZN67_INTERNAL_da868d85_31_flash_fwd_hdim128_bf16_sm100_cu_f3e6f9ee_28374cuda3std3__45__cpo5beginE
	.align		8
        /*0008*/ 	.dword	_ZN67_INTERNAL_da868d85_31_flash_fwd_hdim128_bf16_sm100_cu_f3e6f9ee_28374cuda3std3__45__cpo3endE
	.align		8
        /*0010*/ 	.dword	_ZN67_INTERNAL_da868d85_31_flash_fwd_hdim128_bf16_sm100_cu_f3e6f9ee_28374cuda3std3__45__cpo6cbeginE
	.align		8
        /*0018*/ 	.dword	_ZN67_INTERNAL_da868d85_31_flash_fwd_hdim128_bf16_sm100_cu_f3e6f9ee_28374cuda3std3__45__cpo4cendE
	.align		8
        /*0020*/ 	.dword	_ZN67_INTERNAL_da868d85_31_flash_fwd_hdim128_bf16_sm100_cu_f3e6f9ee_28374cuda3std3__469_GLOBAL__N__da868d85_31_flash_fwd_hdim128_bf16_sm100_cu_f3e6f9ee_28376ignoreE
	.align		8
        /*0028*/ 	.dword	_ZN67_INTERNAL_da868d85_31_flash_fwd_hdim128_bf16_sm100_cu_f3e6f9ee_28374cuda3std3__419piecewise_constructE
	.align		8
        /*0030*/ 	.dword	_ZN67_INTERNAL_da868d85_31_flash_fwd_hdim128_bf16_sm100_cu_f3e6f9ee_28374cuda3std3__48in_placeE
	.align		8
        /*0038*/ 	.dword	_ZN67_INTERNAL_da868d85_31_flash_fwd_hdim128_bf16_sm100_cu_f3e6f9ee_28374cuda3std6ranges3__45__cpo4swapE
	.align		8
        /*0040*/ 	.dword	_ZN67_INTERNAL_da868d85_31_flash_fwd_hdim128_bf16_sm100_cu_f3e6f9ee_28374cuda3std6ranges3__45__cpo9iter_moveE
	.align		8
        /*0048*/ 	.dword	_ZN67_INTERNAL_da868d85_31_flash_fwd_hdim128_bf16_sm100_cu_f3e6f9ee_28374cute7productE
	.align		8
        /*0050*/ 	.dword	_ZN67_INTERNAL_da868d85_31_flash_fwd_hdim128_bf16_sm100_cu_f3e6f9ee_28374cute1_E


//--------------------- .text._ZN7cutlass13device_kernelIN5flash11enable_sm90INS1_16FlashAttnFwdSm90INS1_25CollectiveMainloopFwdSm90ILi2EN4cute5tupleIJNS5_1CILi1EEES8_S8_EEENS6_IJNS7_ILi128EEENS7_ILi176EEESA_EEELi128ENS_10bfloat16_tEfNS_4arch4Sm90ELb0ELb0ELb0ELb0ELb0ELb0ELb0ELb1ELb1ELb0ELb0ELb0EEENS1_21CollectiveEpilogueFwdINS6_IJSA_SA_SB_EEES9_SD_SF_Li256ELb0ELb0ELb0ELb0EEENS1_29StaticPersistentTileSchedulerILb0EEEEEEEEEvNT_6ParamsE --------------------------
	.section	.text._ZN7cutlass13device_kernelIN5flash11enable_sm90INS1_16FlashAttnFwdSm90INS1_25CollectiveMainloopFwdSm90ILi2EN4cute5tupleIJNS5_1CILi1EEES8_S8_EEENS6_IJNS7_ILi128EEENS7_ILi176EEESA_EEELi128ENS_10bfloat16_tEfNS_4arch4Sm90ELb0ELb0ELb0ELb0ELb0ELb0ELb0ELb1ELb1ELb0ELb0ELb0EEENS1_21CollectiveEpilogueFwdINS6_IJSA_SA_SB_EEES9_SD_SF_Li256ELb0ELb0ELb0ELb0EEENS1_29StaticPersistentTileSchedulerILb0EEEEEEEEEvNT_6ParamsE,"ax",@progbits
	.align	128
.text._ZN7cutlass13device_kernelIN5flash11enable_sm90INS1_16FlashAttnFwdSm90INS1_25CollectiveMainloopFwdSm90ILi2EN4cute5tupleIJNS5_1CILi1EEES8_S8_EEENS6_IJNS7_ILi128EEENS7_ILi176EEESA_EEELi128ENS_10bfloat16_tEfNS_4arch4Sm90ELb0ELb0ELb0ELb0ELb0ELb0ELb0ELb1ELb1ELb0ELb0ELb0EEENS1_21CollectiveEpilogueFwdINS6_IJSA_SA_SB_EEES9_SD_SF_Li256ELb0ELb0ELb0ELb0EEENS1_29StaticPersistentTileSchedulerILb0EEEEEEEEEvNT_6ParamsE:
        .type           _ZN7cutlass13device_kernelIN5flash11enable_sm90INS1_16FlashAttnFwdSm90INS1_25CollectiveMainloopFwdSm90ILi2EN4cute5tupleIJNS5_1CILi1EEES8_S8_EEENS6_IJNS7_ILi128EEENS7_ILi176EEESA_EEELi128ENS_10bfloat16_tEfNS_4arch4Sm90ELb0ELb0ELb0ELb0ELb0ELb0ELb0ELb1ELb1ELb0ELb0ELb0EEENS1_21CollectiveEpilogueFwdINS6_IJSA_SA_SB_EEES9_SD_SF_Li256ELb0ELb0ELb0ELb0EEENS1_29StaticPersistentTileSchedulerILb0EEEEEEEEEvNT_6ParamsE,@function
        .size           _ZN7cutlass13device_kernelIN5flash11enable_sm90INS1_16FlashAttnFwdSm90INS1_25CollectiveMainloopFwdSm90ILi2EN4cute5tupleIJNS5_1CILi1EEES8_S8_EEENS6_IJNS7_ILi128EEENS7_ILi176EEESA_EEELi128ENS_10bfloat16_tEfNS_4arch4Sm90ELb0ELb0ELb0ELb0ELb0ELb0ELb0ELb1ELb1ELb0ELb0ELb0EEENS1_21CollectiveEpilogueFwdINS6_IJSA_SA_SB_EEES9_SD_SF_Li256ELb0ELb0ELb0ELb0EEENS1_29StaticPersistentTileSchedulerILb0EEEEEEEEEvNT_6ParamsE,(.L_x_9 - _ZN7cutlass13device_kernelIN5flash11enable_sm90INS1_16FlashAttnFwdSm90INS1_25CollectiveMainloopFwdSm90ILi2EN4cute5tupleIJNS5_1CILi1EEES8_S8_EEENS6_IJNS7_ILi128EEENS7_ILi176EEESA_EEELi128ENS_10bfloat16_tEfNS_4arch4Sm90ELb0ELb0ELb0ELb0ELb0ELb0ELb0ELb1ELb1ELb0ELb0ELb0EEENS1_21CollectiveEpilogueFwdINS6_IJSA_SA_SB_EEES9_SD_SF_Li256ELb0ELb0ELb0ELb0EEENS1_29StaticPersistentTileSchedulerILb0EEEEEEEEEvNT_6ParamsE)
        .other          _ZN7cutlass13device_kernelIN5flash11enable_sm90INS1_16FlashAttnFwdSm90INS1_25CollectiveMainloopFwdSm90ILi2EN4cute5tupleIJNS5_1CILi1EEES8_S8_EEENS6_IJNS7_ILi128EEENS7_ILi176EEESA_EEELi128ENS_10bfloat16_tEfNS_4arch4Sm90ELb0ELb0ELb0ELb0ELb0ELb0ELb0ELb1ELb1ELb0ELb0ELb0EEENS1_21CollectiveEpilogueFwdINS6_IJSA_SA_SB_EEES9_SD_SF_Li256ELb0ELb0ELb0ELb0EEENS1_29StaticPersistentTileSchedulerILb0EEEEEEEEEvNT_6ParamsE,@"STO_CUDA_ENTRY STV_DEFAULT"
_ZN7cutlass13device_kernelIN5flash11enable_sm90INS1_16FlashAttnFwdSm90INS1_25CollectiveMainloopFwdSm90ILi2EN4cute5tupleIJNS5_1CILi1EEES8_S8_EEENS6_IJNS7_ILi128EEENS7_ILi176EEESA_EEELi128ENS_10bfloat16_tEfNS_4arch4Sm90ELb0ELb0ELb0ELb0ELb0ELb0ELb0ELb1ELb1ELb0ELb0ELb0EEENS1_21CollectiveEpilogueFwdINS6_IJSA_SA_SB_EEES9_SD_SF_Li256ELb0ELb0ELb0ELb0EEENS1_29StaticPersistentTileSchedulerILb0EEEEEEEEEvNT_6ParamsE:
[----:B------:R-:W-:Y:S01]  /*0000*/  LDC R1, c[0x0][0x37c] ;  /* 0x0000df00ff017b82 */ /* 0x000fe20000000800 */
[----:B------:R-:W-:Y:S05]  /*0010*/  EXIT ;  /* 0x000000000000794d */ /* 0x000fea0003800000 */
.L_x_0:
[----:B------:R-:W-:-:S00]  /*0020*/  BRA `(.L_x_0) ;  /* 0xfffffffc00fc7947 */ /* 0x000fc0000383ffff */
[----:B------:R-:W-:-:S00]  /*0030*/  NOP ;  /* 0x0000000000007918 */ /* 0x000fc00000000000 */
        /* <DEDUP_REMOVED lines=12> */
.L_x_9:


//--------------------- .text._ZN7cutlass13device_kernelIN5flash11enable_sm90INS1_16FlashAttnFwdSm90INS1_25CollectiveMainloopFwdSm90ILi2EN4cute5tupleIJNS5_1CILi1EEES8_S8_EEENS6_IJNS7_ILi128EEENS7_ILi176EEESA_EEELi128ENS_10bfloat16_tEfNS_4arch4Sm90ELb0ELb0ELb0ELb1ELb0ELb0ELb0ELb1ELb1ELb0ELb0ELb0EEENS1_21CollectiveEpilogueFwdINS6_IJSA_SA_SB_EEES9_SD_SF_Li256ELb1ELb0ELb0ELb0EEENS1_36VarlenDynamicPersistentTileSchedulerILi128ELi176ELi256ELi32ELb0ELb0ELb1ELb0ELb1ELb1EEEEEEEEEvNT_6ParamsE --------------------------
	.section	.text._ZN7cutlass13device_kernelIN5flash11enable_sm90INS1_16FlashAttnFwdSm90INS1_25CollectiveMainloopFwdSm90ILi2EN4cute5tupleIJNS5_1CILi1EEES8_S8_EEENS6_IJNS7_ILi128EEENS7_ILi176EEESA_EEELi128ENS_10bfloat16_tEfNS_4arch4Sm90ELb0ELb0ELb0ELb1ELb0ELb0ELb0ELb1ELb1ELb0ELb0ELb0EEENS1_21CollectiveEpilogueFwdINS6_IJSA_SA_SB_EEES9_SD_SF_Li256ELb1ELb0ELb0ELb0EEENS1_36VarlenDynamicPersistentTileSchedulerILi128ELi176ELi256ELi32ELb0ELb0ELb1ELb0ELb1ELb1EEEEEEEEEvNT_6ParamsE,"ax",@progbits
	.align	128
.text._ZN7cutlass13device_kernelIN5flash11enable_sm90INS1_16FlashAttnFwdSm90INS1_25CollectiveMainloopFwdSm90ILi2EN4cute5tupleIJNS5_1CILi1EEES8_S8_EEENS6_IJNS7_ILi128EEENS7_ILi176EEESA_EEELi128ENS_10bfloat16_tEfNS_4arch4Sm90ELb0ELb0ELb0ELb1ELb0ELb0ELb0ELb1ELb1ELb0ELb0ELb0EEENS1_21CollectiveEpilogueFwdINS6_IJSA_SA_SB_EEES9_SD_SF_Li256ELb1ELb0ELb0ELb0EEENS1_36VarlenDynamicPersistentTileSchedulerILi128ELi176ELi256ELi32ELb0ELb0ELb1ELb0ELb1ELb1EEEEEEEEEvNT_6ParamsE:
        .type           _ZN7cutlass13device_kernelIN5flash11enable_sm90INS1_16FlashAttnFwdSm90INS1_25CollectiveMainloopFwdSm90ILi2EN4cute5tupleIJNS5_1CILi1EEES8_S8_EEENS6_IJNS7_ILi128EEENS7_ILi176EEESA_EEELi128ENS_10bfloat16_tEfNS_4arch4Sm90ELb0ELb0ELb0ELb1ELb0ELb0ELb0ELb1ELb1ELb0ELb0ELb0EEENS1_21CollectiveEpilogueFwdINS6_IJSA_SA_SB_EEES9_SD_SF_Li256ELb1ELb0ELb0ELb0EEENS1_36VarlenDynamicPersistentTileSchedulerILi128ELi176ELi256ELi32ELb0ELb0ELb1ELb0ELb1ELb1EEEEEEEEEvNT_6ParamsE,@function
        .size           _ZN7cutlass13device_kernelIN5flash11enable_sm90INS1_16FlashAttnFwdSm90INS1_25CollectiveMainloopFwdSm90ILi2EN4cute5tupleIJNS5_1CILi1EEES8_S8_EEENS6_IJNS7_ILi128EEENS7_ILi176EEESA_EEELi128ENS_10bfloat16_tEfNS_4arch4Sm90ELb0ELb0ELb0ELb1ELb0ELb0ELb0ELb1ELb1ELb0ELb0ELb0EEENS1_21CollectiveEpilogueFwdINS6_IJSA_SA_SB_EEES9_SD_SF_Li256ELb1ELb0ELb0ELb0EEENS1_36VarlenDynamicPersistentTileSchedulerILi128ELi176ELi256ELi32ELb0ELb0ELb1ELb0ELb1ELb1EEEEEEEEEvNT_6ParamsE,(.L_x_10 - _ZN7cutlass13device_kernelIN5flash11enable_sm90INS1_16FlashAttnFwdSm90INS1_25CollectiveMainloopFwdSm90ILi2EN4cute5tupleIJNS5_1CILi1EEES8_S8_EEENS6_IJNS7_ILi128EEENS7_ILi176EEESA_EEELi128ENS_10bfloat16_tEfNS_4arch4Sm90ELb0ELb0ELb0ELb1ELb0ELb0ELb0ELb1ELb1ELb0ELb0ELb0EEENS1_21CollectiveEpilogueFwdINS6_IJSA_SA_SB_EEES9_SD_SF_Li256ELb1ELb0ELb0ELb0EEENS1_36VarlenDynamicPersistentTileSchedulerILi128ELi176ELi256ELi32ELb0ELb0ELb1ELb0ELb1ELb1EEEEEEEEEvNT_6ParamsE)
        .other          _ZN7cutlass13device_kernelIN5flash11enable_sm90INS1_16FlashAttnFwdSm90INS1_25CollectiveMainloopFwdSm90ILi2EN4cute5tupleIJNS5_1CILi1EEES8_S8_EEENS6_IJNS7_ILi128EEENS7_ILi176EEESA_EEELi128ENS_10bfloat16_tEfNS_4arch4Sm90ELb0ELb0ELb0ELb1ELb0ELb0ELb0ELb1ELb1ELb0ELb0ELb0EEENS1_21CollectiveEpilogueFwdINS6_IJSA_SA_SB_EEES9_SD_SF_Li256ELb1ELb0ELb0ELb0EEENS1_36VarlenDynamicPersistentTileSchedulerILi128ELi176ELi256ELi32ELb0ELb0ELb1ELb0ELb1ELb1EEEEEEEEEvNT_6ParamsE,@"STO_CUDA_ENTRY STV_DEFAULT"
_ZN7cutlass13device_kernelIN5flash11enable_sm90INS1_16FlashAttnFwdSm90INS1_25CollectiveMainloopFwdSm90ILi2EN4cute5tupleIJNS5_1CILi1EEES8_S8_EEENS6_IJNS7_ILi128EEENS7_ILi176EEESA_EEELi128ENS_10bfloat16_tEfNS_4arch4Sm90ELb0ELb0ELb0ELb1ELb0ELb0ELb0ELb1ELb1ELb0ELb0ELb0EEENS1_21CollectiveEpilogueFwdINS6_IJSA_SA_SB_EEES9_SD_SF_Li256ELb1ELb0ELb0ELb0EEENS1_36VarlenDynamicPersistentTileSchedulerILi128ELi176ELi256ELi32ELb0ELb0ELb1ELb0ELb1ELb1EEEEEEEEEvNT_6ParamsE:
[----:B------:R-:W-:Y:S01]  /*0000*/  LDC R1, c[0x0][0x37c] ;  /* 0x0000df00ff017b82 */ /* 0x000fe20000000800 */
[----:B------:R-:W-:Y:S05]  /*0010*/  EXIT ;  /* 0x000000000000794d */ /* 0x000fea0003800000 */
.L_x_1:
        /* <DEDUP_REMOVED lines=14> */
.L_x_10:


//--------------------- .text._ZN7cutlass13device_kernelIN5flash11enable_sm90INS1_16FlashAttnFwdSm90INS1_25CollectiveMainloopFwdSm90ILi2EN4cute5tupleIJNS5_1CILi1EEES8_S8_EEENS6_IJNS7_ILi128EEENS7_ILi176EEESA_EEELi128ENS_10bfloat16_tEfNS_4arch4Sm90ELb0ELb0ELb0ELb1ELb0ELb1ELb0ELb1ELb1ELb0ELb0ELb0EEENS1_21CollectiveEpilogueFwdINS6_IJSA_SA_SB_EEES9_SD_SF_Li256ELb1ELb0ELb0ELb0EEENS1_36VarlenDynamicPersistentTileSchedulerILi128ELi176ELi256ELi32ELb0ELb0ELb1ELb0ELb1ELb1EEEEEEEEEvNT_6ParamsE --------------------------
	.section	.text._ZN7cutlass13device_kernelIN5flash11enable_sm90INS1_16FlashAttnFwdSm90INS1_25CollectiveMainloopFwdSm90ILi2EN4cute5tupleIJNS5_1CILi1EEES8_S8_EEENS6_IJNS7_ILi128EEENS7_ILi176EEESA_EEELi128ENS_10bfloat16_tEfNS_4arch4Sm90ELb0ELb0ELb0ELb1ELb0ELb1ELb0ELb1ELb1ELb0ELb0ELb0EEENS1_21CollectiveEpilogueFwdINS6_IJSA_SA_SB_EEES9_SD_SF_Li256ELb1ELb0ELb0ELb0EEENS1_36VarlenDynamicPersistentTileSchedulerILi128ELi176ELi256ELi32ELb0ELb0ELb1ELb0ELb1ELb1EEEEEEEEEvNT_6ParamsE,"ax",@progbits
	.align	128
.text._ZN7cutlass13device_kernelIN5flash11enable_sm90INS1_16FlashAttnFwdSm90INS1_25CollectiveMainloopFwdSm90ILi2EN4cute5tupleIJNS5_1CILi1EEES8_S8_EEENS6_IJNS7_ILi128EEENS7_ILi176EEESA_EEELi128ENS_10bfloat16_tEfNS_4arch4Sm90ELb0ELb0ELb0ELb1ELb0ELb1ELb0ELb1ELb1ELb0ELb0ELb0EEENS1_21CollectiveEpilogueFwdINS6_IJSA_SA_SB_EEES9_SD_SF_Li256ELb1ELb0ELb0ELb0EEENS1_36VarlenDynamicPersistentTileSchedulerILi128ELi176ELi256ELi32ELb0ELb0ELb1ELb0ELb1ELb1EEEEEEEEEvNT_6ParamsE:
        .type           _ZN7cutlass13device_kernelIN5flash11enable_sm90INS1_16FlashAttnFwdSm90INS1_25CollectiveMainloopFwdSm90ILi2EN4cute5tupleIJNS5_1CILi1EEES8_S8_EEENS6_IJNS7_ILi128EEENS7_ILi176EEESA_EEELi128ENS_10bfloat16_tEfNS_4arch4Sm90ELb0ELb0ELb0ELb1ELb0ELb1ELb0ELb1ELb1ELb0ELb0ELb0EEENS1_21CollectiveEpilogueFwdINS6_IJSA_SA_SB_EEES9_SD_SF_Li256ELb1ELb0ELb0ELb0EEENS1_36VarlenDynamicPersistentTileSchedulerILi128ELi176ELi256ELi32ELb0ELb0ELb1ELb0ELb1ELb1EEEEEEEEEvNT_6ParamsE,@function
        .size           _ZN7cutlass13device_kernelIN5flash11enable_sm90INS1_16FlashAttnFwdSm90INS1_25CollectiveMainloopFwdSm90ILi2EN4cute5tupleIJNS5_1CILi1EEES8_S8_EEENS6_IJNS7_ILi128EEENS7_ILi176EEESA_EEELi128ENS_10bfloat16_tEfNS_4arch4Sm90ELb0ELb0ELb0ELb1ELb0ELb1ELb0ELb1ELb1ELb0ELb0ELb0EEENS1_21CollectiveEpilogueFwdINS6_IJSA_SA_SB_EEES9_SD_SF_Li256ELb1ELb0ELb0ELb0EEENS1_36VarlenDynamicPersistentTileSchedulerILi128ELi176ELi256ELi32ELb0ELb0ELb1ELb0ELb1ELb1EEEEEEEEEvNT_6ParamsE,(.L_x_11 - _ZN7cutlass13device_kernelIN5flash11enable_sm90INS1_16FlashAttnFwdSm90INS1_25CollectiveMainloopFwdSm90ILi2EN4cute5tupleIJNS5_1CILi1EEES8_S8_EEENS6_IJNS7_ILi128EEENS7_ILi176EEESA_EEELi128ENS_10bfloat16_tEfNS_4arch4Sm90ELb0ELb0ELb0ELb1ELb0ELb1ELb0ELb1ELb1ELb0ELb0ELb0EEENS1_21CollectiveEpilogueFwdINS6_IJSA_SA_SB_EEES9_SD_SF_Li256ELb1ELb0ELb0ELb0EEENS1_36VarlenDynamicPersistentTileSchedulerILi128ELi176ELi256ELi32ELb0ELb0ELb1ELb0ELb1ELb1EEEEEEEEEvNT_6ParamsE)
        .other          _ZN7cutlass13device_kernelIN5flash11enable_sm90INS1_16FlashAttnFwdSm90INS1_25CollectiveMainloopFwdSm90ILi2EN4cute5tupleIJNS5_1CILi1EEES8_S8_EEENS6_IJNS7_ILi128EEENS7_ILi176EEESA_EEELi128ENS_10bfloat16_tEfNS_4arch4Sm90ELb0ELb0ELb0ELb1ELb0ELb1ELb0ELb1ELb1ELb0ELb0ELb0EEENS1_21CollectiveEpilogueFwdINS6_IJSA_SA_SB_EEES9_SD_SF_Li256ELb1ELb0ELb0ELb0EEENS1_36VarlenDynamicPersistentTileSchedulerILi128ELi176ELi256ELi32ELb0ELb0ELb1ELb0ELb1ELb1EEEEEEEEEvNT_6ParamsE,@"STO_CUDA_ENTRY STV_DEFAULT"
_ZN7cutlass13device_kernelIN5flash11enable_sm90INS1_16FlashAttnFwdSm90INS1_25CollectiveMainloopFwdSm90ILi2EN4cute5tupleIJNS5_1CILi1EEES8_S8_EEENS6_IJNS7_ILi128EEENS7_ILi176EEESA_EEELi128ENS_10bfloat16_tEfNS_4arch4Sm90ELb0ELb0ELb0ELb1ELb0ELb1ELb0ELb1ELb1ELb0ELb0ELb0EEENS1_21CollectiveEpilogueFwdINS6_IJSA_SA_SB_EEES9_SD_SF_Li256ELb1ELb0ELb0ELb0EEENS1_36VarlenDynamicPersistentTileSchedulerILi128ELi176ELi256ELi32ELb0ELb0ELb1ELb0ELb1ELb1EEEEEEEEEvNT_6ParamsE:
[----:B------:R-:W-:Y:S01]  /*0000*/  LDC R1, c[0x0][0x37c] ;  /* 0x0000df00ff017b82 */ /* 0x000fe20000000800 */
[----:B------:R-:W-:Y:S05]  /*0010*/  EXIT ;  /* 0x000000000000794d */ /* 0x000fea0003800000 */
.L_x_2:
        /* <DEDUP_REMOVED lines=14> */
.L_x_11:


//--------------------- .text._ZN7cutlass13device_kernelIN5flash11enable_sm90INS1_16FlashAttnFwdSm90INS1_25CollectiveMainloopFwdSm90ILi2EN4cute5tupleIJNS5_1CILi1EEES8_S8_EEENS6_IJNS7_ILi128EEESA_SA_EEELi128ENS_10bfloat16_tEfNS_4arch4Sm90ELb0ELb1ELb0ELb0ELb0ELb0ELb0ELb1ELb1ELb0ELb0ELb0EEENS1_21CollectiveEpilogueFwdISB_S9_SC_SE_Li256ELb0ELb0ELb0ELb0EEENS1_30DynamicPersistentTileSchedulerILi256ELi32ELb0ELb0ELb1EEEEEEEEEvNT_6ParamsE --------------------------
	.section	.text._ZN7cutlass13device_kernelIN5flash11enable_sm90INS1_16FlashAttnFwdSm90INS1_25CollectiveMainloopFwdSm90ILi2EN4cute5tupleIJNS5_1CILi1EEES8_S8_EEENS6_IJNS7_ILi128EEESA_SA_EEELi128ENS_10bfloat16_tEfNS_4arch4Sm90ELb0ELb1ELb0ELb0ELb0ELb0ELb0ELb1ELb1ELb0ELb0ELb0EEENS1_21CollectiveEpilogueFwdISB_S9_SC_SE_Li256ELb0ELb0ELb0ELb0EEENS1_30DynamicPersistentTileSchedulerILi256ELi32ELb0ELb0ELb1EEEEEEEEEvNT_6ParamsE,"ax",@progbits
	.align	128
.text._ZN7cutlass13device_kernelIN5flash11enable_sm90INS1_16FlashAttnFwdSm90INS1_25CollectiveMainloopFwdSm90ILi2EN4cute5tupleIJNS5_1CILi1EEES8_S8_EEENS6_IJNS7_ILi128EEESA_SA_EEELi128ENS_10bfloat16_tEfNS_4arch4Sm90ELb0ELb1ELb0ELb0ELb0ELb0ELb0ELb1ELb1ELb0ELb0ELb0EEENS1_21CollectiveEpilogueFwdISB_S9_SC_SE_Li256ELb0ELb0ELb0ELb0EEENS1_30DynamicPersistentTileSchedulerILi256ELi32ELb0ELb0ELb1EEEEEEEEEvNT_6ParamsE:
        .type           _ZN7cutlass13device_kernelIN5flash11enable_sm90INS1_16FlashAttnFwdSm90INS1_25CollectiveMainloopFwdSm90ILi2EN4cute5tupleIJNS5_1CILi1EEES8_S8_EEENS6_IJNS7_ILi128EEESA_SA_EEELi128ENS_10bfloat16_tEfNS_4arch4Sm90ELb0ELb1ELb0ELb0ELb0ELb0ELb0ELb1ELb1ELb0ELb0ELb0EEENS1_21CollectiveEpilogueFwdISB_S9_SC_SE_Li256ELb0ELb0ELb0ELb0EEENS1_30DynamicPersistentTileSchedulerILi256ELi32ELb0ELb0ELb1EEEEEEEEEvNT_6ParamsE,@function
        .size           _ZN7cutlass13device_kernelIN5flash11enable_sm90INS1_16FlashAttnFwdSm90INS1_25CollectiveMainloopFwdSm90ILi2EN4cute5tupleIJNS5_1CILi1EEES8_S8_EEENS6_IJNS7_ILi128EEESA_SA_EEELi128ENS_10bfloat16_tEfNS_4arch4Sm90ELb0ELb1ELb0ELb0ELb0ELb0ELb0ELb1ELb1ELb0ELb0ELb0EEENS1_21CollectiveEpilogueFwdISB_S9_SC_SE_Li256ELb0ELb0ELb0ELb0EEENS1_30DynamicPersistentTileSchedulerILi256ELi32ELb0ELb0ELb1EEEEEEEEEvNT_6ParamsE,(.L_x_12 - _ZN7cutlass13device_kernelIN5flash11enable_sm90INS1_16FlashAttnFwdSm90INS1_25CollectiveMainloopFwdSm90ILi2EN4cute5tupleIJNS5_1CILi1EEES8_S8_EEENS6_IJNS7_ILi128EEESA_SA_EEELi128ENS_10bfloat16_tEfNS_4arch4Sm90ELb0ELb1ELb0ELb0ELb0ELb0ELb0ELb1ELb1ELb0ELb0ELb0EEENS1_21CollectiveEpilogueFwdISB_S9_SC_SE_Li256ELb0ELb0ELb0ELb0EEENS1_30DynamicPersistentTileSchedulerILi256ELi32ELb0ELb0ELb1EEEEEEEEEvNT_6ParamsE)
        .other          _ZN7cutlass13device_kernelIN5flash11enable_sm90INS1_16FlashAttnFwdSm90INS1_25CollectiveMainloopFwdSm90ILi2EN4cute5tupleIJNS5_1CILi1EEES8_S8_EEENS6_IJNS7_ILi128EEESA_SA_EEELi128ENS_10bfloat16_tEfNS_4arch4Sm90ELb0ELb1ELb0ELb0ELb0ELb0ELb0ELb1ELb1ELb0ELb0ELb0EEENS1_21CollectiveEpilogueFwdISB_S9_SC_SE_Li256ELb0ELb0ELb0ELb0EEENS1_30DynamicPersistentTileSchedulerILi256ELi32ELb0ELb0ELb1EEEEEEEEEvNT_6ParamsE,@"STO_CUDA_ENTRY STV_DEFAULT"
_ZN7cutlass13device_kernelIN5flash11enable_sm90INS1_16FlashAttnFwdSm90INS1_25CollectiveMainloopFwdSm90ILi2EN4cute5tupleIJNS5_1CILi1EEES8_S8_EEENS6_IJNS7_ILi128EEESA_SA_EEELi128ENS_10bfloat16_tEfNS_4arch4Sm90ELb0ELb1ELb0ELb0ELb0ELb0ELb0ELb1ELb1ELb0ELb0ELb0EEENS1_21CollectiveEpilogueFwdISB_S9_SC_SE_Li256ELb0ELb0ELb0ELb0EEENS1_30DynamicPersistentTileSchedulerILi256ELi32ELb0ELb0ELb1EEEEEEEEEvNT_6ParamsE:
[----:B------:R-:W-:Y:S01]  /*0000*/  LDC R1, c[0x0][0x37c] ;  /* 0x0000df00ff017b82 */ /* 0x000fe20000000800 */
[----:B------:R-:W-:Y:S05]  /*0010*/  EXIT ;  /* 0x000000000000794d */ /* 0x000fea0003800000 */
.L_x_3:
        /* <DEDUP_REMOVED lines=14> */
.L_x_12:


//--------------------- .text._ZN7cutlass13device_kernelIN5flash11enable_sm90INS1_16FlashAttnFwdSm90INS1_25CollectiveMainloopFwdSm90ILi2EN4cute5tupleIJNS5_1CILi1EEES8_S8_EEENS6_IJNS7_ILi128EEESA_SA_EEELi128ENS_10bfloat16_tEfNS_4arch4Sm90ELb0ELb1ELb0ELb1ELb0ELb0ELb0ELb1ELb1ELb0ELb0ELb0EEENS1_21CollectiveEpilogueFwdISB_S9_SC_SE_Li256ELb1ELb0ELb0ELb0EEENS1_36VarlenDynamicPersistentTileSchedulerILi128ELi128ELi256ELi32ELb0ELb0ELb1ELb1ELb0ELb1EEEEEEEEEvNT_6ParamsE --------------------------
	.section	.text._ZN7cutlass13device_kernelIN5flash11enable_sm90INS1_16FlashAttnFwdSm90INS1_25CollectiveMainloopFwdSm90ILi2EN4cute5tupleIJNS5_1CILi1EEES8_S8_EEENS6_IJNS7_ILi128EEESA_SA_EEELi128ENS_10bfloat16_tEfNS_4arch4Sm90ELb0ELb1ELb0ELb1ELb0ELb0ELb0ELb1ELb1ELb0ELb0ELb0EEENS1_21CollectiveEpilogueFwdISB_S9_SC_SE_Li256ELb1ELb0ELb0ELb0EEENS1_36VarlenDynamicPersistentTileSchedulerILi128ELi128ELi256ELi32ELb0ELb0ELb1ELb1ELb0ELb1EEEEEEEEEvNT_6ParamsE,"ax",@progbits
	.align	128
.text._ZN7cutlass13device_kernelIN5flash11enable_sm90INS1_16FlashAttnFwdSm90INS1_25CollectiveMainloopFwdSm90ILi2EN4cute5tupleIJNS5_1CILi1EEES8_S8_EEENS6_IJNS7_ILi128EEESA_SA_EEELi128ENS_10bfloat16_tEfNS_4arch4Sm90ELb0ELb1ELb0ELb1ELb0ELb0ELb0ELb1ELb1ELb0ELb0ELb0EEENS1_21CollectiveEpilogueFwdISB_S9_SC_SE_Li256ELb1ELb0ELb0ELb0EEENS1_36VarlenDynamicPersistentTileSchedulerILi128ELi128ELi256ELi32ELb0ELb0ELb1ELb1ELb0ELb1EEEEEEEEEvNT_6ParamsE:
        .type           _ZN7cutlass13device_kernelIN5flash11enable_sm90INS1_16FlashAttnFwdSm90INS1_25CollectiveMainloopFwdSm90ILi2EN4cute5tupleIJNS5_1CILi1EEES8_S8_EEENS6_IJNS7_ILi128EEESA_SA_EEELi128ENS_10bfloat16_tEfNS_4arch4Sm90ELb0ELb1ELb0ELb1ELb0ELb0ELb0ELb1ELb1ELb0ELb0ELb0EEENS1_21CollectiveEpilogueFwdISB_S9_SC_SE_Li256ELb1ELb0ELb0ELb0EEENS1_36VarlenDynamicPersistentTileSchedulerILi128ELi128ELi256ELi32ELb0ELb0ELb1ELb1ELb0ELb1EEEEEEEEEvNT_6ParamsE,@function
        .size           _ZN7cutlass13device_kernelIN5flash11enable_sm90INS1_16FlashAttnFwdSm90INS1_25CollectiveMainloopFwdSm90ILi2EN4cute5tupleIJNS5_1CILi1EEES8_S8_EEENS6_IJNS7_ILi128EEESA_SA_EEELi128ENS_10bfloat16_tEfNS_4arch4Sm90ELb0ELb1ELb0ELb1ELb0ELb0ELb0ELb1ELb1ELb0ELb0ELb0EEENS1_21CollectiveEpilogueFwdISB_S9_SC_SE_Li256ELb1ELb0ELb0ELb0EEENS1_36VarlenDynamicPersistentTileSchedulerILi128ELi128ELi256ELi32ELb0ELb0ELb1ELb1ELb0ELb1EEEEEEEEEvNT_6ParamsE,(.L_x_13 - _ZN7cutlass13device_kernelIN5flash11enable_sm90INS1_16FlashAttnFwdSm90INS1_25CollectiveMainloopFwdSm90ILi2EN4cute5tupleIJNS5_1CILi1EEES8_S8_EEENS6_IJNS7_ILi128EEESA_SA_EEELi128ENS_10bfloat16_tEfNS_4arch4Sm90ELb0ELb1ELb0ELb1ELb0ELb0ELb0ELb1ELb1ELb0ELb0ELb0EEENS1_21CollectiveEpilogueFwdISB_S9_SC_SE_Li256ELb1ELb0ELb0ELb0EEENS1_36VarlenDynamicPersistentTileSchedulerILi128ELi128ELi256ELi32ELb0ELb0ELb1ELb1ELb0ELb1EEEEEEEEEvNT_6ParamsE)
        .other          _ZN7cutlass13device_kernelIN5flash11enable_sm90INS1_16FlashAttnFwdSm90INS1_25CollectiveMainloopFwdSm90ILi2EN4cute5tupleIJNS5_1CILi1EEES8_S8_EEENS6_IJNS7_ILi128EEESA_SA_EEELi128ENS_10bfloat16_tEfNS_4arch4Sm90ELb0ELb1ELb0ELb1ELb0ELb0ELb0ELb1ELb1ELb0ELb0ELb0EEENS1_21CollectiveEpilogueFwdISB_S9_SC_SE_Li256ELb1ELb0ELb0ELb0EEENS1_36VarlenDynamicPersistentTileSchedulerILi128ELi128ELi256ELi32ELb0ELb0ELb1ELb1ELb0ELb1EEEEEEEEEvNT_6ParamsE,@"STO_CUDA_ENTRY STV_DEFAULT"
_ZN7cutlass13device_kernelIN5flash11enable_sm90INS1_16FlashAttnFwdSm90INS1_25CollectiveMainloopFwdSm90ILi2EN4cute5tupleIJNS5_1CILi1EEES8_S8_EEENS6_IJNS7_ILi128EEESA_SA_EEELi128ENS_10bfloat16_tEfNS_4arch4Sm90ELb0ELb1ELb0ELb1ELb0ELb0ELb0ELb1ELb1ELb0ELb0ELb0EEENS1_21CollectiveEpilogueFwdISB_S9_SC_SE_Li256ELb1ELb0ELb0ELb0EEENS1_36VarlenDynamicPersistentTileSchedulerILi128ELi128ELi256ELi32ELb0ELb0ELb1ELb1ELb0ELb1EEEEEEEEEvNT_6ParamsE:
[----:B------:R-:W-:Y:S01]  /*0000*/  LDC R1, c[0x0][0x37c] ;  /* 0x0000df00ff017b82 */ /* 0x000fe20000000800 */
[----:B------:R-:W-:Y:S05]  /*0010*/  EXIT ;  /* 0x000000000000794d */ /* 0x000fea0003800000 */
.L_x_4:
        /* <DEDUP_REMOVED lines=14> */
.L_x_13:


//--------------------- .text._ZN7cutlass13device_kernelIN5flash11enable_sm90INS1_16FlashAttnFwdSm90INS1_25CollectiveMainloopFwdSm90ILi2EN4cute5tupleIJNS5_1CILi1EEES8_S8_EEENS6_IJNS7_ILi128EEESA_SA_EEELi128ENS_10bfloat16_tEfNS_4arch4Sm90ELb0ELb1ELb0ELb1ELb0ELb1ELb0ELb1ELb1ELb0ELb0ELb0EEENS1_21CollectiveEpilogueFwdISB_S9_SC_SE_Li256ELb1ELb0ELb0ELb0EEENS1_36VarlenDynamicPersistentTileSchedulerILi128ELi128ELi256ELi32ELb0ELb0ELb1ELb1ELb0ELb1EEEEEEEEEvNT_6ParamsE --------------------------
	.section	.text._ZN7cutlass13device_kernelIN5flash11enable_sm90INS1_16FlashAttnFwdSm90INS1_25CollectiveMainloopFwdSm90ILi2EN4cute5tupleIJNS5_1CILi1EEES8_S8_EEENS6_IJNS7_ILi128EEESA_SA_EEELi128ENS_10bfloat16_tEfNS_4arch4Sm90ELb0ELb1ELb0ELb1ELb0ELb1ELb0ELb1ELb1ELb0ELb0ELb0EEENS1_21CollectiveEpilogueFwdISB_S9_SC_SE_Li256ELb1ELb0ELb0ELb0EEENS1_36VarlenDynamicPersistentTileSchedulerILi128ELi128ELi256ELi32ELb0ELb0ELb1ELb1ELb0ELb1EEEEEEEEEvNT_6ParamsE,"ax",@progbits
	.align	128
.text._ZN7cutlass13device_kernelIN5flash11enable_sm90INS1_16FlashAttnFwdSm90INS1_25CollectiveMainloopFwdSm90ILi2EN4cute5tupleIJNS5_1CILi1EEES8_S8_EEENS6_IJNS7_ILi128EEESA_SA_EEELi128ENS_10bfloat16_tEfNS_4arch4Sm90ELb0ELb1ELb0ELb1ELb0ELb1ELb0ELb1ELb1ELb0ELb0ELb0EEENS1_21CollectiveEpilogueFwdISB_S9_SC_SE_Li256ELb1ELb0ELb0ELb0EEENS1_36VarlenDynamicPersistentTileSchedulerILi128ELi128ELi256ELi32ELb0ELb0ELb1ELb1ELb0ELb1EEEEEEEEEvNT_6ParamsE:
        .type           _ZN7cutlass13device_kernelIN5flash11enable_sm90INS1_16FlashAttnFwdSm90INS1_25CollectiveMainloopFwdSm90ILi2EN4cute5tupleIJNS5_1CILi1EEES8_S8_EEENS6_IJNS7_ILi128EEESA_SA_EEELi128ENS_10bfloat16_tEfNS_4arch4Sm90ELb0ELb1ELb0ELb1ELb0ELb1ELb0ELb1ELb1ELb0ELb0ELb0EEENS1_21CollectiveEpilogueFwdISB_S9_SC_SE_Li256ELb1ELb0ELb0ELb0EEENS1_36VarlenDynamicPersistentTileSchedulerILi128ELi128ELi256ELi32ELb0ELb0ELb1ELb1ELb0ELb1EEEEEEEEEvNT_6ParamsE,@function
        .size           _ZN7cutlass13device_kernelIN5flash11enable_sm90INS1_16FlashAttnFwdSm90INS1_25CollectiveMainloopFwdSm90ILi2EN4cute5tupleIJNS5_1CILi1EEES8_S8_EEENS6_IJNS7_ILi128EEESA_SA_EEELi128ENS_10bfloat16_tEfNS_4arch4Sm90ELb0ELb1ELb0ELb1ELb0ELb1ELb0ELb1ELb1ELb0ELb0ELb0EEENS1_21CollectiveEpilogueFwdISB_S9_SC_SE_Li256ELb1ELb0ELb0ELb0EEENS1_36VarlenDynamicPersistentTileSchedulerILi128ELi128ELi256ELi32ELb0ELb0ELb1ELb1ELb0ELb1EEEEEEEEEvNT_6ParamsE,(.L_x_14 - _ZN7cutlass13device_kernelIN5flash11enable_sm90INS1_16FlashAttnFwdSm90INS1_25CollectiveMainloopFwdSm90ILi2EN4cute5tupleIJNS5_1CILi1EEES8_S8_EEENS6_IJNS7_ILi128EEESA_SA_EEELi128ENS_10bfloat16_tEfNS_4arch4Sm90ELb0ELb1ELb0ELb1ELb0ELb1ELb0ELb1ELb1ELb0ELb0ELb0EEENS1_21CollectiveEpilogueFwdISB_S9_SC_SE_Li256ELb1ELb0ELb0ELb0EEENS1_36VarlenDynamicPersistentTileSchedulerILi128ELi128ELi256ELi32ELb0ELb0ELb1ELb1ELb0ELb1EEEEEEEEEvNT_6ParamsE)
        .other          _ZN7cutlass13device_kernelIN5flash11enable_sm90INS1_16FlashAttnFwdSm90INS1_25CollectiveMainloopFwdSm90ILi2EN4cute5tupleIJNS5_1CILi1EEES8_S8_EEENS6_IJNS7_ILi128EEESA_SA_EEELi128ENS_10bfloat16_tEfNS_4arch4Sm90ELb0ELb1ELb0ELb1ELb0ELb1ELb0ELb1ELb1ELb0ELb0ELb0EEENS1_21CollectiveEpilogueFwdISB_S9_SC_SE_Li256ELb1ELb0ELb0ELb0EEENS1_36VarlenDynamicPersistentTileSchedulerILi128ELi128ELi256ELi32ELb0ELb0ELb1ELb1ELb0ELb1EEEEEEEEEvNT_6ParamsE,@"STO_CUDA_ENTRY STV_DEFAULT"
_ZN7cutlass13device_kernelIN5flash11enable_sm90INS1_16FlashAttnFwdSm90INS1_25CollectiveMainloopFwdSm90ILi2EN4cute5tupleIJNS5_1CILi1EEES8_S8_EEENS6_IJNS7_ILi128EEESA_SA_EEELi128ENS_10bfloat16_tEfNS_4arch4Sm90ELb0ELb1ELb0ELb1ELb0ELb1ELb0ELb1ELb1ELb0ELb0ELb0EEENS1_21CollectiveEpilogueFwdISB_S9_SC_SE_Li256ELb1ELb0ELb0ELb0EEENS1_36VarlenDynamicPersistentTileSchedulerILi128ELi128ELi256ELi32ELb0ELb0ELb1ELb1ELb0ELb1EEEEEEEEEvNT_6ParamsE:
[----:B------:R-:W-:Y:S01]  /*0000*/  LDC R1, c[0x0][0x37c] ;  /* 0x0000df00ff017b82 */ /* 0x000fe20000000800 */
[----:B------:R-:W-:Y:S05]  /*0010*/  EXIT ;  /* 0x000000000000794d */ /* 0x000fea0003800000 */
.L_x_5:
        /* <DEDUP_REMOVED lines=14> */
.L_x_14:


//--------------------- .text._ZN7cutlass13device_kernelIN5flash11enable_sm90INS1_16FlashAttnFwdSm90INS1_25CollectiveMainloopFwdSm90ILi2EN4cute5tupleIJNS5_1CILi1EEES8_S8_EEENS6_IJNS7_ILi128EEESA_SA_EEELi128ENS_10bfloat16_tEfNS_4arch4Sm90ELb1ELb0ELb0ELb0ELb0ELb0ELb0ELb1ELb1ELb0ELb0ELb0EEENS1_21CollectiveEpilogueFwdISB_S9_SC_SE_Li256ELb0ELb0ELb0ELb0EEENS1_30DynamicPersistentTileSchedulerILi256ELi32ELb0ELb0ELb1EEEEEEEEEvNT_6ParamsE --------------------------
	.section	.text._ZN7cutlass13device_kernelIN5flash11enable_sm90INS1_16FlashAttnFwdSm90INS1_25CollectiveMainloopFwdSm90ILi2EN4cute5tupleIJNS5_1CILi1EEES8_S8_EEENS6_IJNS7_ILi128EEESA_SA_EEELi128ENS_10bfloat16_tEfNS_4arch4Sm90ELb1ELb0ELb0ELb0ELb0ELb0ELb0ELb1ELb1ELb0ELb0ELb0EEENS1_21CollectiveEpilogueFwdISB_S9_SC_SE_Li256ELb0ELb0ELb0ELb0EEENS1_30DynamicPersistentTileSchedulerILi256ELi32ELb0ELb0ELb1EEEEEEEEEvNT_6ParamsE,"ax",@progbits
	.align	128
.text._ZN7cutlass13device_kernelIN5flash11enable_sm90INS1_16FlashAttnFwdSm90INS1_25CollectiveMainloopFwdSm90ILi2EN4cute5tupleIJNS5_1CILi1EEES8_S8_EEENS6_IJNS7_ILi128EEESA_SA_EEELi128ENS_10bfloat16_tEfNS_4arch4Sm90ELb1ELb0ELb0ELb0ELb0ELb0ELb0ELb1ELb1ELb0ELb0ELb0EEENS1_21CollectiveEpilogueFwdISB_S9_SC_SE_Li256ELb0ELb0ELb0ELb0EEENS1_30DynamicPersistentTileSchedulerILi256ELi32ELb0ELb0ELb1EEEEEEEEEvNT_6ParamsE:
        .type           _ZN7cutlass13device_kernelIN5flash11enable_sm90INS1_16FlashAttnFwdSm90INS1_25CollectiveMainloopFwdSm90ILi2EN4cute5tupleIJNS5_1CILi1EEES8_S8_EEENS6_IJNS7_ILi128EEESA_SA_EEELi128ENS_10bfloat16_tEfNS_4arch4Sm90ELb1ELb0ELb0ELb0ELb0ELb0ELb0ELb1ELb1ELb0ELb0ELb0EEENS1_21CollectiveEpilogueFwdISB_S9_SC_SE_Li256ELb0ELb0ELb0ELb0EEENS1_30DynamicPersistentTileSchedulerILi256ELi32ELb0ELb0ELb1EEEEEEEEEvNT_6ParamsE,@function
        .size           _ZN7cutlass13device_kernelIN5flash11enable_sm90INS1_16FlashAttnFwdSm90INS1_25CollectiveMainloopFwdSm90ILi2EN4cute5tupleIJNS5_1CILi1EEES8_S8_EEENS6_IJNS7_ILi128EEESA_SA_EEELi128ENS_10bfloat16_tEfNS_4arch4Sm90ELb1ELb0ELb0ELb0ELb0ELb0ELb0ELb1ELb1ELb0ELb0ELb0EEENS1_21CollectiveEpilogueFwdISB_S9_SC_SE_Li256ELb0ELb0ELb0ELb0EEENS1_30DynamicPersistentTileSchedulerILi256ELi32ELb0ELb0ELb1EEEEEEEEEvNT_6ParamsE,(.L_x_15 - _ZN7cutlass13device_kernelIN5flash11enable_sm90INS1_16FlashAttnFwdSm90INS1_25CollectiveMainloopFwdSm90ILi2EN4cute5tupleIJNS5_1CILi1EEES8_S8_EEENS6_IJNS7_ILi128EEESA_SA_EEELi128ENS_10bfloat16_tEfNS_4arch4Sm90ELb1ELb0ELb0ELb0ELb0ELb0ELb0ELb1ELb1ELb0ELb0ELb0EEENS1_21CollectiveEpilogueFwdISB_S9_SC_SE_Li256ELb0ELb0ELb0ELb0EEENS1_30DynamicPersistentTileSchedulerILi256ELi32ELb0ELb0ELb1EEEEEEEEEvNT_6ParamsE)
        .other          _ZN7cutlass13device_kernelIN5flash11enable_sm90INS1_16FlashAttnFwdSm90INS1_25CollectiveMainloopFwdSm90ILi2EN4cute5tupleIJNS5_1CILi1EEES8_S8_EEENS6_IJNS7_ILi128EEESA_SA_EEELi128ENS_10bfloat16_tEfNS_4arch4Sm90ELb1ELb0ELb0ELb0ELb0ELb0ELb0ELb1ELb1ELb0ELb0ELb0EEENS1_21CollectiveEpilogueFwdISB_S9_SC_SE_Li256ELb0ELb0ELb0ELb0EEENS1_30DynamicPersistentTileSchedulerILi256ELi32ELb0ELb0ELb1EEEEEEEEEvNT_6ParamsE,@"STO_CUDA_ENTRY STV_DEFAULT"
_ZN7cutlass13device_kernelIN5flash11enable_sm90INS1_16FlashAttnFwdSm90INS1_25CollectiveMainloopFwdSm90ILi2EN4cute5tupleIJNS5_1CILi1EEES8_S8_EEENS6_IJNS7_ILi128EEESA_SA_EEELi128ENS_10bfloat16_tEfNS_4arch4Sm90ELb1ELb0ELb0ELb0ELb0ELb0ELb0ELb1ELb1ELb0ELb0ELb0EEENS1_21CollectiveEpilogueFwdISB_S9_SC_SE_Li256ELb0ELb0ELb0ELb0EEENS1_30DynamicPersistentTileSchedulerILi256ELi32ELb0ELb0ELb1EEEEEEEEEvNT_6ParamsE:
[----:B------:R-:W-:Y:S01]  /*0000*/  LDC R1, c[0x0][0x37c] ;  /* 0x0000df00ff017b82 */ /* 0x000fe20000000800 */
[----:B------:R-:W-:Y:S05]  /*0010*/  EXIT ;  /* 0x000000000000794d */ /* 0x000fea0003800000 */
.L_x_6:
        /* <DEDUP_REMOVED lines=14> */
.L_x_15:


//--------------------- .text._ZN7cutlass13device_kernelIN5flash11enable_sm90INS1_16FlashAttnFwdSm90INS1_25CollectiveMainloopFwdSm90ILi2EN4cute5tupleIJNS5_1CILi1EEES8_S8_EEENS6_IJNS7_ILi128EEESA_SA_EEELi128ENS_10bfloat16_tEfNS_4arch4Sm90ELb1ELb0ELb0ELb1ELb0ELb0ELb0ELb1ELb1ELb0ELb0ELb0EEENS1_21CollectiveEpilogueFwdISB_S9_SC_SE_Li256ELb1ELb0ELb0ELb0EEENS1_36VarlenDynamicPersistentTileSchedulerILi128ELi128ELi256ELi32ELb0ELb0ELb1ELb1ELb1ELb1EEEEEEEEEvNT_6ParamsE --------------------------
	.section	.text._ZN7cutlass13device_kernelIN5flash11enable_sm90INS1_16FlashAttnFwdSm90INS1_25CollectiveMainloopFwdSm90ILi2EN4cute5tupleIJNS5_1CILi1EEES8_S8_EEENS6_IJNS7_ILi128EEESA_SA_EEELi128ENS_10bfloat16_tEfNS_4arch4Sm90ELb1ELb0ELb0ELb1ELb0ELb0ELb0ELb1ELb1ELb0ELb0ELb0EEENS1_21CollectiveEpilogueFwdISB_S9_SC_SE_Li256ELb1ELb0ELb0ELb0EEENS1_36VarlenDynamicPersistentTileSchedulerILi128ELi128ELi256ELi32ELb0ELb0ELb1ELb1ELb1ELb1EEEEEEEEEvNT_6ParamsE,"ax",@progbits
	.align	128
.text._ZN7cutlass13device_kernelIN5flash11enable_sm90INS1_16FlashAttnFwdSm90INS1_25CollectiveMainloopFwdSm90ILi2EN4cute5tupleIJNS5_1CILi1EEES8_S8_EEENS6_IJNS7_ILi128EEESA_SA_EEELi128ENS_10bfloat16_tEfNS_4arch4Sm90ELb1ELb0ELb0ELb1ELb0ELb0ELb0ELb1ELb1ELb0ELb0ELb0EEENS1_21CollectiveEpilogueFwdISB_S9_SC_SE_Li256ELb1ELb0ELb0ELb0EEENS1_36VarlenDynamicPersistentTileSchedulerILi128ELi128ELi256ELi32ELb0ELb0ELb1ELb1ELb1ELb1EEEEEEEEEvNT_6ParamsE:
        .type           _ZN7cutlass13device_kernelIN5flash11enable_sm90INS1_16FlashAttnFwdSm90INS1_25CollectiveMainloopFwdSm90ILi2EN4cute5tupleIJNS5_1CILi1EEES8_S8_EEENS6_IJNS7_ILi128EEESA_SA_EEELi128ENS_10bfloat16_tEfNS_4arch4Sm90ELb1ELb0ELb0ELb1ELb0ELb0ELb0ELb1ELb1ELb0ELb0ELb0EEENS1_21CollectiveEpilogueFwdISB_S9_SC_SE_Li256ELb1ELb0ELb0ELb0EEENS1_36VarlenDynamicPersistentTileSchedulerILi128ELi128ELi256ELi32ELb0ELb0ELb1ELb1ELb1ELb1EEEEEEEEEvNT_6ParamsE,@function
        .size           _ZN7cutlass13device_kernelIN5flash11enable_sm90INS1_16FlashAttnFwdSm90INS1_25CollectiveMainloopFwdSm90ILi2EN4cute5tupleIJNS5_1CILi1EEES8_S8_EEENS6_IJNS7_ILi128EEESA_SA_EEELi128ENS_10bfloat16_tEfNS_4arch4Sm90ELb1ELb0ELb0ELb1ELb0ELb0ELb0ELb1ELb1ELb0ELb0ELb0EEENS1_21CollectiveEpilogueFwdISB_S9_SC_SE_Li256ELb1ELb0ELb0ELb0EEENS1_36VarlenDynamicPersistentTileSchedulerILi128ELi128ELi256ELi32ELb0ELb0ELb1ELb1ELb1ELb1EEEEEEEEEvNT_6ParamsE,(.L_x_16 - _ZN7cutlass13device_kernelIN5flash11enable_sm90INS1_16FlashAttnFwdSm90INS1_25CollectiveMainloopFwdSm90ILi2EN4cute5tupleIJNS5_1CILi1EEES8_S8_EEENS6_IJNS7_ILi128EEESA_SA_EEELi128ENS_10bfloat16_tEfNS_4arch4Sm90ELb1ELb0ELb0ELb1ELb0ELb0ELb0ELb1ELb1ELb0ELb0ELb0EEENS1_21CollectiveEpilogueFwdISB_S9_SC_SE_Li256ELb1ELb0ELb0ELb0EEENS1_36VarlenDynamicPersistentTileSchedulerILi128ELi128ELi256ELi32ELb0ELb0ELb1ELb1ELb1ELb1EEEEEEEEEvNT_6ParamsE)
        .other          _ZN7cutlass13device_kernelIN5flash11enable_sm90INS1_16FlashAttnFwdSm90INS1_25CollectiveMainloopFwdSm90ILi2EN4cute5tupleIJNS5_1CILi1EEES8_S8_EEENS6_IJNS7_ILi128EEESA_SA_EEELi128ENS_10bfloat16_tEfNS_4arch4Sm90ELb1ELb0ELb0ELb1ELb0ELb0ELb0ELb1ELb1ELb0ELb0ELb0EEENS1_21CollectiveEpilogueFwdISB_S9_SC_SE_Li256ELb1ELb0ELb0ELb0EEENS1_36VarlenDynamicPersistentTileSchedulerILi128ELi128ELi256ELi32ELb0ELb0ELb1ELb1ELb1ELb1EEEEEEEEEvNT_6ParamsE,@"STO_CUDA_ENTRY STV_DEFAULT"
_ZN7cutlass13device_kernelIN5flash11enable_sm90INS1_16FlashAttnFwdSm90INS1_25CollectiveMainloopFwdSm90ILi2EN4cute5tupleIJNS5_1CILi1EEES8_S8_EEENS6_IJNS7_ILi128EEESA_SA_EEELi128ENS_10bfloat16_tEfNS_4arch4Sm90ELb1ELb0ELb0ELb1ELb0ELb0ELb0ELb1ELb1ELb0ELb0ELb0EEENS1_21CollectiveEpilogueFwdISB_S9_SC_SE_Li256ELb1ELb0ELb0ELb0EEENS1_36VarlenDynamicPersistentTileSchedulerILi128ELi128ELi256ELi32ELb0ELb0ELb1ELb1ELb1ELb1EEEEEEEEEvNT_6ParamsE:
[----:B------:R-:W-:Y:S01]  /*0000*/  LDC R1, c[0x0][0x37c] ;  /* 0x0000df00ff017b82 */ /* 0x000fe20000000800 */
[----:B------:R-:W-:Y:S05]  /*0010*/  EXIT ;  /* 0x000000000000794d */ /* 0x000fea0003800000 */
.L_x_7:
        /* <DEDUP_REMOVED lines=14> */
.L_x_16:


//--------------------- .text._ZN7cutlass13device_kernelIN5flash11enable_sm90INS1_16FlashAttnFwdSm90INS1_25CollectiveMainloopFwdSm90ILi2EN4cute5tupleIJNS5_1CILi1EEES8_S8_EEENS6_IJNS7_ILi128EEESA_SA_EEELi128ENS_10bfloat16_tEfNS_4arch4Sm90ELb1ELb0ELb0ELb1ELb0ELb1ELb0ELb1ELb1ELb0ELb0ELb0EEENS1_21CollectiveEpilogueFwdISB_S9_SC_SE_Li256ELb1ELb0ELb0ELb0EEENS1_36VarlenDynamicPersistentTileSchedulerILi128ELi128ELi256ELi32ELb0ELb0ELb1ELb1ELb1ELb1EEEEEEEEEvNT_6ParamsE --------------------------
	.section	.text._ZN7cutlass13device_kernelIN5flash11enable_sm90INS1_16FlashAttnFwdSm90INS1_25CollectiveMainloopFwdSm90ILi2EN4cute5tupleIJNS5_1CILi1EEES8_S8_EEENS6_IJNS7_ILi128EEESA_SA_EEELi128ENS_10bfloat16_tEfNS_4arch4Sm90ELb1ELb0ELb0ELb1ELb0ELb1ELb0ELb1ELb1ELb0ELb0ELb0EEENS1_21CollectiveEpilogueFwdISB_S9_SC_SE_Li256ELb1ELb0ELb0ELb0EEENS1_36VarlenDynamicPersistentTileSchedulerILi128ELi128ELi256ELi32ELb0ELb0ELb1ELb1ELb1ELb1EEEEEEEEEvNT_6ParamsE,"ax",@progbits
	.align	128
.text._ZN7cutlass13device_kernelIN5flash11enable_sm90INS1_16FlashAttnFwdSm90INS1_25CollectiveMainloopFwdSm90ILi2EN4cute5tupleIJNS5_1CILi1EEES8_S8_EEENS6_IJNS7_ILi128EEESA_SA_EEELi128ENS_10bfloat16_tEfNS_4arch4Sm90ELb1ELb0ELb0ELb1ELb0ELb1ELb0ELb1ELb1ELb0ELb0ELb0EEENS1_21CollectiveEpilogueFwdISB_S9_SC_SE_Li256ELb1ELb0ELb0ELb0EEENS1_36VarlenDynamicPersistentTileSchedulerILi128ELi128ELi256ELi32ELb0ELb0ELb1ELb1ELb1ELb1EEEEEEEEEvNT_6ParamsE:
        .type           _ZN7cutlass13device_kernelIN5flash11enable_sm90INS1_16FlashAttnFwdSm90INS1_25CollectiveMainloopFwdSm90ILi2EN4cute5tupleIJNS5_1CILi1EEES8_S8_EEENS6_IJNS7_ILi128EEESA_SA_EEELi128ENS_10bfloat16_tEfNS_4arch4Sm90ELb1ELb0ELb0ELb1ELb0ELb1ELb0ELb1ELb1ELb0ELb0ELb0EEENS1_21CollectiveEpilogueFwdISB_S9_SC_SE_Li256ELb1ELb0ELb0ELb0EEENS1_36VarlenDynamicPersistentTileSchedulerILi128ELi128ELi256ELi32ELb0ELb0ELb1ELb1ELb1ELb1EEEEEEEEEvNT_6ParamsE,@function
        .size           _ZN7cutlass13device_kernelIN5flash11enable_sm90INS1_16FlashAttnFwdSm90INS1_25CollectiveMainloopFwdSm90ILi2EN4cute5tupleIJNS5_1CILi1EEES8_S8_EEENS6_IJNS7_ILi128EEESA_SA_EEELi128ENS_10bfloat16_tEfNS_4arch4Sm90ELb1ELb0ELb0ELb1ELb0ELb1ELb0ELb1ELb1ELb0ELb0ELb0EEENS1_21CollectiveEpilogueFwdISB_S9_SC_SE_Li256ELb1ELb0ELb0ELb0EEENS1_36VarlenDynamicPersistentTileSchedulerILi128ELi128ELi256ELi32ELb0ELb0ELb1ELb1ELb1ELb1EEEEEEEEEvNT_6ParamsE,(.L_x_17 - _ZN7cutlass13device_kernelIN5flash11enable_sm90INS1_16FlashAttnFwdSm90INS1_25CollectiveMainloopFwdSm90ILi2EN4cute5tupleIJNS5_1CILi1EEES8_S8_EEENS6_IJNS7_ILi128EEESA_SA_EEELi128ENS_10bfloat16_tEfNS_4arch4Sm90ELb1ELb0ELb0ELb1ELb0ELb1ELb0ELb1ELb1ELb0ELb0ELb0EEENS1_21CollectiveEpilogueFwdISB_S9_SC_SE_Li256ELb1ELb0ELb0ELb0EEENS1_36VarlenDynamicPersistentTileSchedulerILi128ELi128ELi256ELi32ELb0ELb0ELb1ELb1ELb1ELb1EEEEEEEEEvNT_6ParamsE)
        .other          _ZN7cutlass13device_kernelIN5flash11enable_sm90INS1_16FlashAttnFwdSm90INS1_25CollectiveMainloopFwdSm90ILi2EN4cute5tupleIJNS5_1CILi1EEES8_S8_EEENS6_IJNS7_ILi128EEESA_SA_EEELi128ENS_10bfloat16_tEfNS_4arch4Sm90ELb1ELb0ELb0ELb1ELb0ELb1ELb0ELb1ELb1ELb0ELb0ELb0EEENS1_21CollectiveEpilogueFwdISB_S9_SC_SE_Li256ELb1ELb0ELb0ELb0EEENS1_36VarlenDynamicPersistentTileSchedulerILi128ELi128ELi256ELi32ELb0ELb0ELb1ELb1ELb1ELb1EEEEEEEEEvNT_6ParamsE,@"STO_CUDA_ENTRY STV_DEFAULT"
_ZN7cutlass13device_kernelIN5flash11enable_sm90INS1_16FlashAttnFwdSm90INS1_25CollectiveMainloopFwdSm90ILi2EN4cute5tupleIJNS5_1CILi1EEES8_S8_EEENS6_IJNS7_ILi128EEESA_SA_EEELi128ENS_10bfloat16_tEfNS_4arch4Sm90ELb1ELb0ELb0ELb1ELb0ELb1ELb0ELb1ELb1ELb0ELb0ELb0EEENS1_21CollectiveEpilogueFwdISB_S9_SC_SE_Li256ELb1ELb0ELb0ELb0EEENS1_36VarlenDynamicPersistentTileSchedulerILi128ELi128ELi256ELi32ELb0ELb0ELb1ELb1ELb1ELb1EEEEEEEEEvNT_6ParamsE:
[----:B------:R-:W-:Y:S01]  /*0000*/  LDC R1, c[0x0][0x37c] ;  /* 0x0000df00ff017b82 */ /* 0x000fe20000000800 */
[----:B------:R-:W-:Y:S05]  /*0010*/  EXIT ;  /* 0x000000000000794d */ /* 0x000fea0003800000 */
.L_x_8:
        /* <DEDUP_REMOVED lines=14> */
.L_x_17:


//--------------------- .nv.shared.reserved.0     --------------------------
	.section	.nv.shared.reserved.0,"aw",@nobits
	.weak		__nv_reservedSMEM_offset_0_alias
	.size		__nv_reservedSMEM_offset_0_alias, 0, 64
	.other		__nv_reservedSMEM_offset_0_alias,@"STO_CUDA_RESERVED_SHARED STV_DEFAULT"
__nv_reservedSMEM_offset_0_alias:
	.zero		0
	.zero		64


//--------------------- .nv.global                --------------------------
	.section	.nv.global,"aw",@nobits
.nv.global:
	.type		_ZN67_INTERNAL_da868d85_31_flash_fwd_hdim128_bf16_sm100_cu_f3e6f9ee_28374cute1_E,@object
	.size		_ZN67_INTERNAL_da868d85_31_flash_fwd_hdim128_bf16_sm100_cu_f3e6f9ee_28374cute1_E,(_ZN67_INTERNAL_da868d85_31_flash_fwd_hdim128_bf16_sm100_cu_f3e6f9ee_28374cuda3std3__45__cpo6cbeginE - _ZN67_INTERNAL_da868d85_31_flash_fwd_hdim128_bf16_sm100_cu_f3e6f9ee_28374cute1_E)
_ZN67_INTERNAL_da868d85_31_flash_fwd_hdim128_bf16_sm100_cu_f3e6f9ee_28374cute1_E:
	.zero		1
	.type		_ZN67_INTERNAL_da868d85_31_flash_fwd_hdim128_bf16_sm100_cu_f3e6f9ee_28374cuda3std3__45__cpo6cbeginE,@object
	.size		_ZN67_INTERNAL_da868d85_31_flash_fwd_hdim128_bf16_sm100_cu_f3e6f9ee_28374cuda3std3__45__cpo6cbeginE,(_ZN67_INTERNAL_da868d85_31_flash_fwd_hdim128_bf16_sm100_cu_f3e6f9ee_28374cuda3std3__48in_placeE - _ZN67_INTERNAL_da868d85_31_flash_fwd_hdim128_bf16_sm100_cu_f3e6f9ee_28374cuda3std3__45__cpo6cbeginE)
_ZN67_INTERNAL_da868d85_31_flash_fwd_hdim128_bf16_sm100_cu_f3e6f9ee_28374cuda3std3__45__cpo6cbeginE:
	.zero		1
	.type		_ZN67_INTERNAL_da868d85_31_flash_fwd_hdim128_bf16_sm100_cu_f3e6f9ee_28374cuda3std3__48in_placeE,@object
	.size		_ZN67_INTERNAL_da868d85_31_flash_fwd_hdim128_bf16_sm100_cu_f3e6f9ee_28374cuda3std3__48in_placeE,(_ZN67_INTERNAL_da868d85_31_flash_fwd_hdim128_bf16_sm100_cu_f3e6f9ee_28374cuda3std6ranges3__45__cpo9iter_moveE - _ZN67_INTERNAL_da868d85_31_flash_fwd_hdim128_bf16_sm100_cu_f3e6f9ee_28374cuda3std3__48in_placeE)
_ZN67_INTERNAL_da868d85_31_flash_fwd_hdim128_bf16_sm100_cu_f3e6f9ee_28374cuda3std3__48in_placeE:
	.zero		1
	.type		_ZN67_INTERNAL_da868d85_31_flash_fwd_hdim128_bf16_sm100_cu_f3e6f9ee_28374cuda3std6ranges3__45__cpo9iter_moveE,@object
	.size		_ZN67_INTERNAL_da868d85_31_flash_fwd_hdim128_bf16_sm100_cu_f3e6f9ee_28374cuda3std6ranges3__45__cpo9iter_moveE,(_ZN67_INTERNAL_da868d85_31_flash_fwd_hdim128_bf16_sm100_cu_f3e6f9ee_28374cuda3std3__45__cpo5beginE - _ZN67_INTERNAL_da868d85_31_flash_fwd_hdim128_bf16_sm100_cu_f3e6f9ee_28374cuda3std6ranges3__45__cpo9iter_moveE)
_ZN67_INTERNAL_da868d85_31_flash_fwd_hdim128_bf16_sm100_cu_f3e6f9ee_28374cuda3std6ranges3__45__cpo9iter_moveE:
	.zero		1
	.type		_ZN67_INTERNAL_da868d85_31_flash_fwd_hdim128_bf16_sm100_cu_f3e6f9ee_28374cuda3std3__45__cpo5beginE,@object
	.size		_ZN67_INTERNAL_da868d85_31_flash_fwd_hdim128_bf16_sm100_cu_f3e6f9ee_28374cuda3std3__45__cpo5beginE,(_ZN67_INTERNAL_da868d85_31_flash_fwd_hdim128_bf16_sm100_cu_f3e6f9ee_28374cuda3std3__469_GLOBAL__N__da868d85_31_flash_fwd_hdim128_bf16_sm100_cu_f3e6f9ee_28376ignoreE - _ZN67_INTERNAL_da868d85_31_flash_fwd_hdim128_bf16_sm100_cu_f3e6f9ee_28374cuda3std3__45__cpo5beginE)
_ZN67_INTERNAL_da868d85_31_flash_fwd_hdim128_bf16_sm100_cu_f3e6f9ee_28374cuda3std3__45__cpo5beginE:
	.zero		1
	.type		_ZN67_INTERNAL_da868d85_31_flash_fwd_hdim128_bf16_sm100_cu_f3e6f9ee_28374cuda3std3__469_GLOBAL__N__da868d85_31_flash_fwd_hdim128_bf16_sm100_cu_f3e6f9ee_28376ignoreE,@object
	.size		_ZN67_INTERNAL_da868d85_31_flash_fwd_hdim128_bf16_sm100_cu_f3e6f9ee_28374cuda3std3__469_GLOBAL__N__da868d85_31_flash_fwd_hdim128_bf16_sm100_cu_f3e6f9ee_28376ignoreE,(_ZN67_INTERNAL_da868d85_31_flash_fwd_hdim128_bf16_sm100_cu_f3e6f9ee_28374cute7productE - _ZN67_INTERNAL_da868d85_31_flash_fwd_hdim128_bf16_sm100_cu_f3e6f9ee_28374cuda3std3__469_GLOBAL__N__da868d85_31_flash_fwd_hdim128_bf16_sm100_cu_f3e6f9ee_28376ignoreE)
_ZN67_INTERNAL_da868d85_31_flash_fwd_hdim128_bf16_sm100_cu_f3e6f9ee_28374cuda3std3__469_GLOBAL__N__da868d85_31_flash_fwd_hdim128_bf16_sm100_cu_f3e6f9ee_28376ignoreE:
	.zero		1
	.type		_ZN67_INTERNAL_da868d85_31_flash_fwd_hdim128_bf16_sm100_cu_f3e6f9ee_28374cute7productE,@object
	.size		_ZN67_INTERNAL_da868d85_31_flash_fwd_hdim128_bf16_sm100_cu_f3e6f9ee_28374cute7productE,(_ZN67_INTERNAL_da868d85_31_flash_fwd_hdim128_bf16_sm100_cu_f3e6f9ee_28374cuda3std3__45__cpo3endE - _ZN67_INTERNAL_da868d85_31_flash_fwd_hdim128_bf16_sm100_cu_f3e6f9ee_28374cute7productE)
_ZN67_INTERNAL_da868d85_31_flash_fwd_hdim128_bf16_sm100_cu_f3e6f9ee_28374cute7productE:
	.zero		1
	.type		_ZN67_INTERNAL_da868d85_31_flash_fwd_hdim128_bf16_sm100_cu_f3e6f9ee_28374cuda3std3__45__cpo3endE,@object
	.size		_ZN67_INTERNAL_da868d85_31_flash_fwd_hdim128_bf16_sm100_cu_f3e6f9ee_28374cuda3std3__45__cpo3endE,(_ZN67_INTERNAL_da868d85_31_flash_fwd_hdim128_bf16_sm100_cu_f3e6f9ee_28374cuda3std3__419piecewise_constructE - _ZN67_INTERNAL_da868d85_31_flash_fwd_hdim128_bf16_sm100_cu_f3e6f9ee_28374cuda3std3__45__cpo3endE)
_ZN67_INTERNAL_da868d85_31_flash_fwd_hdim128_bf16_sm100_cu_f3e6f9ee_28374cuda3std3__45__cpo3endE:
	.zero		1
	.type		_ZN67_INTERNAL_da868d85_31_flash_fwd_hdim128_bf16_sm100_cu_f3e6f9ee_28374cuda3std3__419piecewise_constructE,@object
	.size		_ZN67_INTERNAL_da868d85_31_flash_fwd_hdim128_bf16_sm100_cu_f3e6f9ee_28374cuda3std3__419piecewise_constructE,(_ZN67_INTERNAL_da868d85_31_flash_fwd_hdim128_bf16_sm100_cu_f3e6f9ee_28374cuda3std3__45__cpo4cendE - _ZN67_INTERNAL_da868d85_31_flash_fwd_hdim128_bf16_sm100_cu_f3e6f9ee_28374cuda3std3__419piecewise_constructE)
_ZN67_INTERNAL_da868d85_31_flash_fwd_hdim128_bf16_sm100_cu_f3e6f9ee_28374cuda3std3__419piecewise_constructE:
	.zero		1
	.type		_ZN67_INTERNAL_da868d85_31_flash_fwd_hdim128_bf16_sm100_cu_f3e6f9ee_28374cuda3std3__45__cpo4cendE,@object
	.size		_ZN67_INTERNAL_da868d85_31_flash_fwd_hdim128_bf16_sm100_cu_f3e6f9ee_28374cuda3std3__45__cpo4cendE,(_ZN67_INTERNAL_da868d85_31_flash_fwd_hdim128_bf16_sm100_cu_f3e6f9ee_28374cuda3std6ranges3__45__cpo4swapE - _ZN67_INTERNAL_da868d85_31_flash_fwd_hdim128_bf16_sm100_cu_f3e6f9ee_28374cuda3std3__45__cpo4cendE)
_ZN67_INTERNAL_da868d85_31_flash_fwd_hdim128_bf16_sm100_cu_f3e6f9ee_28374cuda3std3__45__cpo4cendE:
	.zero		1
	.type		_ZN67_INTERNAL_da868d85_31_flash_fwd_hdim128_bf16_sm100_cu_f3e6f9ee_28374cuda3std6ranges3__45__cpo4swapE,@object
	.size		_ZN67_INTERNAL_da868d85_31_flash_fwd_hdim128_bf16_sm100_cu_f3e6f9ee_28374cuda3std6ranges3__45__cpo4swapE,(.L_7 - _ZN67_INTERNAL_da868d85_31_flash_fwd_hdim128_bf16_sm100_cu_f3e6f9ee_28374cuda3std6ranges3__45__cpo4swapE)
_ZN67_INTERNAL_da868d85_31_flash_fwd_hdim128_bf16_sm100_cu_f3e6f9ee_28374cuda3std6ranges3__45__cpo4swapE:
	.zero		1
.L_7:


//--------------------- .nv.constant0._ZN7cutlass13device_kernelIN5flash11enable_sm90INS1_16FlashAttnFwdSm90INS1_25CollectiveMainloopFwdSm90ILi2EN4cute5tupleIJNS5_1CILi1EEES8_S8_EEENS6_IJNS7_ILi128EEENS7_ILi176EEESA_EEELi128ENS_10bfloat16_tEfNS_4arch4Sm90ELb0ELb0ELb0ELb0ELb0ELb0ELb0ELb1ELb1ELb0ELb0ELb0EEENS1_21CollectiveEpilogueFwdINS6_IJSA_SA_SB_EEES9_SD_SF_Li256ELb0ELb0ELb0ELb0EEENS1_29StaticPersistentTileSchedulerILb0EEEEEEEEEvNT_6ParamsE --------------------------
	.section	.nv.constant0._ZN7cutlass13device_kernelIN5flash11enable_sm90INS1_16FlashAttnFwdSm90INS1_25CollectiveMainloopFwdSm90ILi2EN4cute5tupleIJNS5_1CILi1EEES8_S8_EEENS6_IJNS7_ILi128EEENS7_ILi176EEESA_EEELi128ENS_10bfloat16_tEfNS_4arch4Sm90ELb0ELb0ELb0ELb0ELb0ELb0ELb0ELb1ELb1ELb0ELb0ELb0EEENS1_21CollectiveEpilogueFwdINS6_IJSA_SA_SB_EEES9_SD_SF_Li256ELb0ELb0ELb0ELb0EEENS1_29StaticPersistentTileSchedulerILb0EEEEEEEEEvNT_6ParamsE,"a",@progbits
	.sectionflags	@""
	.align	4
.nv.constant0._ZN7cutlass13device_kernelIN5flash11enable_sm90INS1_16FlashAttnFwdSm90INS1_25CollectiveMainloopFwdSm90ILi2EN4cute5tupleIJNS5_1CILi1EEES8_S8_EEENS6_IJNS7_ILi128EEENS7_ILi176EEESA_EEELi128ENS_10bfloat16_tEfNS_4arch4Sm90ELb0ELb0ELb0ELb0ELb0ELb0ELb0ELb1ELb1ELb0ELb0ELb0EEENS1_21CollectiveEpilogueFwdINS6_IJSA_SA_SB_EEES9_SD_SF_Li256ELb0ELb0ELb0ELb0EEENS1_29StaticPersistentTileSchedulerILb0EEEEEEEEEvNT_6ParamsE:
	.zero		3840


//--------------------- .nv.constant0._ZN7cutlass13device_kernelIN5flash11enable_sm90INS1_16FlashAttnFwdSm90INS1_25CollectiveMainloopFwdSm90ILi2EN4cute5tupleIJNS5_1CILi1EEES8_S8_EEENS6_IJNS7_ILi128EEENS7_ILi176EEESA_EEELi128ENS_10bfloat16_tEfNS_4arch4Sm90ELb0ELb0ELb0ELb1ELb0ELb0ELb0ELb1ELb1ELb0ELb0ELb0EEENS1_21CollectiveEpilogueFwdINS6_IJSA_SA_SB_EEES9_SD_SF_Li256ELb1ELb0ELb0ELb0EEENS1_36VarlenDynamicPersistentTileSchedulerILi128ELi176ELi256ELi32ELb0ELb0ELb1ELb0ELb1ELb1EEEEEEEEEvNT_6ParamsE --------------------------
	.section	.nv.constant0._ZN7cutlass13device_kernelIN5flash11enable_sm90INS1_16FlashAttnFwdSm90INS1_25CollectiveMainloopFwdSm90ILi2EN4cute5tupleIJNS5_1CILi1EEES8_S8_EEENS6_IJNS7_ILi128EEENS7_ILi176EEESA_EEELi128ENS_10bfloat16_tEfNS_4arch4Sm90ELb0ELb0ELb0ELb1ELb0ELb0ELb0ELb1ELb1ELb0ELb0ELb0EEENS1_21CollectiveEpilogueFwdINS6_IJSA_SA_SB_EEES9_SD_SF_Li256ELb1ELb0ELb0ELb0EEENS1_36VarlenDynamicPersistentTileSchedulerILi128ELi176ELi256ELi32ELb0ELb0ELb1ELb0ELb1ELb1EEEEEEEEEvNT_6ParamsE,"a",@progbits
	.sectionflags	@""
	.align	4
.nv.constant0._ZN7cutlass13device_kernelIN5flash11enable_sm90INS1_16FlashAttnFwdSm90INS1_25CollectiveMainloopFwdSm90ILi2EN4cute5tupleIJNS5_1CILi1EEES8_S8_EEENS6_IJNS7_ILi128EEENS7_ILi176EEESA_EEELi128ENS_10bfloat16_tEfNS_4arch4Sm90ELb0ELb0ELb0ELb1ELb0ELb0ELb0ELb1ELb1ELb0ELb0ELb0EEENS1_21CollectiveEpilogueFwdINS6_IJSA_SA_SB_EEES9_SD_SF_Li256ELb1ELb0ELb0ELb0EEENS1_36VarlenDynamicPersistentTileSchedulerILi128ELi176ELi256ELi32ELb0ELb0ELb1ELb0ELb1ELb1EEEEEEEEEvNT_6ParamsE:
	.zero		3456


//--------------------- .nv.constant0._ZN7cutlass13device_kernelIN5flash11enable_sm90INS1_16FlashAttnFwdSm90INS1_25CollectiveMainloopFwdSm90ILi2EN4cute5tupleIJNS5_1CILi1EEES8_S8_EEENS6_IJNS7_ILi128EEENS7_ILi176EEESA_EEELi128ENS_10bfloat16_tEfNS_4arch4Sm90ELb0ELb0ELb0ELb1ELb0ELb1ELb0ELb1ELb1ELb0ELb0ELb0EEENS1_21CollectiveEpilogueFwdINS6_IJSA_SA_SB_EEES9_SD_SF_Li256ELb1ELb0ELb0ELb0EEENS1_36VarlenDynamicPersistentTileSchedulerILi128ELi176ELi256ELi32ELb0ELb0ELb1ELb0ELb1ELb1EEEEEEEEEvNT_6ParamsE --------------------------
	.section	.nv.constant0._ZN7cutlass13device_kernelIN5flash11enable_sm90INS1_16FlashAttnFwdSm90INS1_25CollectiveMainloopFwdSm90ILi2EN4cute5tupleIJNS5_1CILi1EEES8_S8_EEENS6_IJNS7_ILi128EEENS7_ILi176EEESA_EEELi128ENS_10bfloat16_tEfNS_4arch4Sm90ELb0ELb0ELb0ELb1ELb0ELb1ELb0ELb1ELb1ELb0ELb0ELb0EEENS1_21CollectiveEpilogueFwdINS6_IJSA_SA_SB_EEES9_SD_SF_Li256ELb1ELb0ELb0ELb0EEENS1_36VarlenDynamicPersistentTileSchedulerILi128ELi176ELi256ELi32ELb0ELb0ELb1ELb0ELb1ELb1EEEEEEEEEvNT_6ParamsE,"a",@progbits
	.sectionflags	@""
	.align	4
.nv.constant0._ZN7cutlass13device_kernelIN5flash11enable_sm90INS1_16FlashAttnFwdSm90INS1_25CollectiveMainloopFwdSm90ILi2EN4cute5tupleIJNS5_1CILi1EEES8_S8_EEENS6_IJNS7_ILi128EEENS7_ILi176EEESA_EEELi128ENS_10bfloat16_tEfNS_4arch4Sm90ELb0ELb0ELb0ELb1ELb0ELb1ELb0ELb1ELb1ELb0ELb0ELb0EEENS1_21CollectiveEpilogueFwdINS6_IJSA_SA_SB_EEES9_SD_SF_Li256ELb1ELb0ELb0ELb0EEENS1_36VarlenDynamicPersistentTileSchedulerILi128ELi176ELi256ELi32ELb0ELb0ELb1ELb0ELb1ELb1EEEEEEEEEvNT_6ParamsE:
	.zero		3456


//--------------------- .nv.constant0._ZN7cutlass13device_kernelIN5flash11enable_sm90INS1_16FlashAttnFwdSm90INS1_25CollectiveMainloopFwdSm90ILi2EN4cute5tupleIJNS5_1CILi1EEES8_S8_EEENS6_IJNS7_ILi128EEESA_SA_EEELi128ENS_10bfloat16_tEfNS_4arch4Sm90ELb0ELb1ELb0ELb0ELb0ELb0ELb0ELb1ELb1ELb0ELb0ELb0EEENS1_21CollectiveEpilogueFwdISB_S9_SC_SE_Li256ELb0ELb0ELb0ELb0EEENS1_30DynamicPersistentTileSchedulerILi256ELi32ELb0ELb0ELb1EEEEEEEEEvNT_6ParamsE --------------------------
	.section	.nv.constant0._ZN7cutlass13device_kernelIN5flash11enable_sm90INS1_16FlashAttnFwdSm90INS1_25CollectiveMainloopFwdSm90ILi2EN4cute5tupleIJNS5_1CILi1EEES8_S8_EEENS6_IJNS7_ILi128EEESA_SA_EEELi128ENS_10bfloat16_tEfNS_4arch4Sm90ELb0ELb1ELb0ELb0ELb0ELb0ELb0ELb1ELb1ELb0ELb0ELb0EEENS1_21CollectiveEpilogueFwdISB_S9_SC_SE_Li256ELb0ELb0ELb0ELb0EEENS1_30DynamicPersistentTileSchedulerILi256ELi32ELb0ELb0ELb1EEEEEEEEEvNT_6ParamsE,"a",@progbits
	.sectionflags	@""
	.align	4
.nv.constant0._ZN7cutlass13device_kernelIN5flash11enable_sm90INS1_16FlashAttnFwdSm90INS1_25CollectiveMainloopFwdSm90ILi2EN4cute5tupleIJNS5_1CILi1EEES8_S8_EEENS6_IJNS7_ILi128EEESA_SA_EEELi128ENS_10bfloat16_tEfNS_4arch4Sm90ELb0ELb1ELb0ELb0ELb0ELb0ELb0ELb1ELb1ELb0ELb0ELb0EEENS1_21CollectiveEpilogueFwdISB_S9_SC_SE_Li256ELb0ELb0ELb0ELb0EEENS1_30DynamicPersistentTileSchedulerILi256ELi32ELb0ELb0ELb1EEEEEEEEEvNT_6ParamsE:
	.zero		3840


//--------------------- .nv.constant0._ZN7cutlass13device_kernelIN5flash11enable_sm90INS1_16FlashAttnFwdSm90INS1_25CollectiveMainloopFwdSm90ILi2EN4cute5tupleIJNS5_1CILi1EEES8_S8_EEENS6_IJNS7_ILi128EEESA_SA_EEELi128ENS_10bfloat16_tEfNS_4arch4Sm90ELb0ELb1ELb0ELb1ELb0ELb0ELb0ELb1ELb1ELb0ELb0ELb0EEENS1_21CollectiveEpilogueFwdISB_S9_SC_SE_Li256ELb1ELb0ELb0ELb0EEENS1_36VarlenDynamicPersistentTileSchedulerILi128ELi128ELi256ELi32ELb0ELb0ELb1ELb1ELb0ELb1EEEEEEEEEvNT_6ParamsE --------------------------
	.section	.nv.constant0._ZN7cutlass13device_kernelIN5flash11enable_sm90INS1_16FlashAttnFwdSm90INS1_25CollectiveMainloopFwdSm90ILi2EN4cute5tupleIJNS5_1CILi1EEES8_S8_EEENS6_IJNS7_ILi128EEESA_SA_EEELi128ENS_10bfloat16_tEfNS_4arch4Sm90ELb0ELb1ELb0ELb1ELb0ELb0ELb0ELb1ELb1ELb0ELb0ELb0EEENS1_21CollectiveEpilogueFwdISB_S9_SC_SE_Li256ELb1ELb0ELb0ELb0EEENS1_36VarlenDynamicPersistentTileSchedulerILi128ELi128ELi256ELi32ELb0ELb0ELb1ELb1ELb0ELb1EEEEEEEEEvNT_6ParamsE,"a",@progbits
	.sectionflags	@""
	.align	4
.nv.constant0._ZN7cutlass13device_kernelIN5flash11enable_sm90INS1_16FlashAttnFwdSm90INS1_25CollectiveMainloopFwdSm90ILi2EN4cute5tupleIJNS5_1CILi1EEES8_S8_EEENS6_IJNS7_ILi128EEESA_SA_EEELi128ENS_10bfloat16_tEfNS_4arch4Sm90ELb0ELb1ELb0ELb1ELb0ELb0ELb0ELb1ELb1ELb0ELb0ELb0EEENS1_21CollectiveEpilogueFwdISB_S9_SC_SE_Li256ELb1ELb0ELb0ELb0EEENS1_36VarlenDynamicPersistentTileSchedulerILi128ELi128ELi256ELi32ELb0ELb0ELb1ELb1ELb0ELb1EEEEEEEEEvNT_6ParamsE:
	.zero		3456


//--------------------- .nv.constant0._ZN7cutlass13device_kernelIN5flash11enable_sm90INS1_16FlashAttnFwdSm90INS1_25CollectiveMainloopFwdSm90ILi2EN4cute5tupleIJNS5_1CILi1EEES8_S8_EEENS6_IJNS7_ILi128EEESA_SA_EEELi128ENS_10bfloat16_tEfNS_4arch4Sm90ELb0ELb1ELb0ELb1ELb0ELb1ELb0ELb1ELb1ELb0ELb0ELb0EEENS1_21CollectiveEpilogueFwdISB_S9_SC_SE_Li256ELb1ELb0ELb0ELb0EEENS1_36VarlenDynamicPersistentTileSchedulerILi128ELi128ELi256ELi32ELb0ELb0ELb1ELb1ELb0ELb1EEEEEEEEEvNT_6ParamsE --------------------------
	.section	.nv.constant0._ZN7cutlass13device_kernelIN5flash11enable_sm90INS1_16FlashAttnFwdSm90INS1_25CollectiveMainloopFwdSm90ILi2EN4cute5tupleIJNS5_1CILi1EEES8_S8_EEENS6_IJNS7_ILi128EEESA_SA_EEELi128ENS_10bfloat16_tEfNS_4arch4Sm90ELb0ELb1ELb0ELb1ELb0ELb1ELb0ELb1ELb1ELb0ELb0ELb0EEENS1_21CollectiveEpilogueFwdISB_S9_SC_SE_Li256ELb1ELb0ELb0ELb0EEENS1_36VarlenDynamicPersistentTileSchedulerILi128ELi128ELi256ELi32ELb0ELb0ELb1ELb1ELb0ELb1EEEEEEEEEvNT_6ParamsE,"a",@progbits
	.sectionflags	@""
	.align	4
.nv.constant0._ZN7cutlass13device_kernelIN5flash11enable_sm90INS1_16FlashAttnFwdSm90INS1_25CollectiveMainloopFwdSm90ILi2EN4cute5tupleIJNS5_1CILi1EEES8_S8_EEENS6_IJNS7_ILi128EEESA_SA_EEELi128ENS_10bfloat16_tEfNS_4arch4Sm90ELb0ELb1ELb0ELb1ELb0ELb1ELb0ELb1ELb1ELb0ELb0ELb0EEENS1_21CollectiveEpilogueFwdISB_S9_SC_SE_Li256ELb1ELb0ELb0ELb0EEENS1_36VarlenDynamicPersistentTileSchedulerILi128ELi128ELi256ELi32ELb0ELb0ELb1ELb1ELb0ELb1EEEEEEEEEvNT_6ParamsE:
	.zero		3456


//--------------------- .nv.constant0._ZN7cutlass13device_kernelIN5flash11enable_sm90INS1_16FlashAttnFwdSm90INS1_25CollectiveMainloopFwdSm90ILi2EN4cute5tupleIJNS5_1CILi1EEES8_S8_EEENS6_IJNS7_ILi128EEESA_SA_EEELi128ENS_10bfloat16_tEfNS_4arch4Sm90ELb1ELb0ELb0ELb0ELb0ELb0ELb0ELb1ELb1ELb0ELb0ELb0EEENS1_21CollectiveEpilogueFwdISB_S9_SC_SE_Li256ELb0ELb0ELb0ELb0EEENS1_30DynamicPersistentTileSchedulerILi256ELi32ELb0ELb0ELb1EEEEEEEEEvNT_6ParamsE --------------------------
	.section	.nv.constant0._ZN7cutlass13device_kernelIN5flash11enable_sm90INS1_16FlashAttnFwdSm90INS1_25CollectiveMainloopFwdSm90ILi2EN4cute5tupleIJNS5_1CILi1EEES8_S8_EEENS6_IJNS7_ILi128EEESA_SA_EEELi128ENS_10bfloat16_tEfNS_4arch4Sm90ELb1ELb0ELb0ELb0ELb0ELb0ELb0ELb1ELb1ELb0ELb0ELb0EEENS1_21CollectiveEpilogueFwdISB_S9_SC_SE_Li256ELb0ELb0ELb0ELb0EEENS1_30DynamicPersistentTileSchedulerILi256ELi32ELb0ELb0ELb1EEEEEEEEEvNT_6ParamsE,"a",@progbits
	.sectionflags	@""
	.align	4
.nv.constant0._ZN7cutlass13device_kernelIN5flash11enable_sm90INS1_16FlashAttnFwdSm90INS1_25CollectiveMainloopFwdSm90ILi2EN4cute5tupleIJNS5_1CILi1EEES8_S8_EEENS6_IJNS7_ILi128EEESA_SA_EEELi128ENS_10bfloat16_tEfNS_4arch4Sm90ELb1ELb0ELb0ELb0ELb0ELb0ELb0ELb1ELb1ELb0ELb0ELb0EEENS1_21CollectiveEpilogueFwdISB_S9_SC_SE_Li256ELb0ELb0ELb0ELb0EEENS1_30DynamicPersistentTileSchedulerILi256ELi32ELb0ELb0ELb1EEEEEEEEEvNT_6ParamsE:
	.zero		3840


//--------------------- .nv.constant0._ZN7cutlass13device_kernelIN5flash11enable_sm90INS1_16FlashAttnFwdSm90INS1_25CollectiveMainloopFwdSm90ILi2EN4cute5tupleIJNS5_1CILi1EEES8_S8_EEENS6_IJNS7_ILi128EEESA_SA_EEELi128ENS_10bfloat16_tEfNS_4arch4Sm90ELb1ELb0ELb0ELb1ELb0ELb0ELb0ELb1ELb1ELb0ELb0ELb0EEENS1_21CollectiveEpilogueFwdISB_S9_SC_SE_Li256ELb1ELb0ELb0ELb0EEENS1_36VarlenDynamicPersistentTileSchedulerILi128ELi128ELi256ELi32ELb0ELb0ELb1ELb1ELb1ELb1EEEEEEEEEvNT_6ParamsE --------------------------
	.section	.nv.constant0._ZN7cutlass13device_kernelIN5flash11enable_sm90INS1_16FlashAttnFwdSm90INS1_25CollectiveMainloopFwdSm90ILi2EN4cute5tupleIJNS5_1CILi1EEES8_S8_EEENS6_IJNS7_ILi128EEESA_SA_EEELi128ENS_10bfloat16_tEfNS_4arch4Sm90ELb1ELb0ELb0ELb1ELb0ELb0ELb0ELb1ELb1ELb0ELb0ELb0EEENS1_21CollectiveEpilogueFwdISB_S9_SC_SE_Li256ELb1ELb0ELb0ELb0EEENS1_36VarlenDynamicPersistentTileSchedulerILi128ELi128ELi256ELi32ELb0ELb0ELb1ELb1ELb1ELb1EEEEEEEEEvNT_6ParamsE,"a",@progbits
	.sectionflags	@""
	.align	4
.nv.constant0._ZN7cutlass13device_kernelIN5flash11enable_sm90INS1_16FlashAttnFwdSm90INS1_25CollectiveMainloopFwdSm90ILi2EN4cute5tupleIJNS5_1CILi1EEES8_S8_EEENS6_IJNS7_ILi128EEESA_SA_EEELi128ENS_10bfloat16_tEfNS_4arch4Sm90ELb1ELb0ELb0ELb1ELb0ELb0ELb0ELb1ELb1ELb0ELb0ELb0EEENS1_21CollectiveEpilogueFwdISB_S9_SC_SE_Li256ELb1ELb0ELb0ELb0EEENS1_36VarlenDynamicPersistentTileSchedulerILi128ELi128ELi256ELi32ELb0ELb0ELb1ELb1ELb1ELb1EEEEEEEEEvNT_6ParamsE:
	.zero		3456


//--------------------- .nv.constant0._ZN7cutlass13device_kernelIN5flash11enable_sm90INS1_16FlashAttnFwdSm90INS1_25CollectiveMainloopFwdSm90ILi2EN4cute5tupleIJNS5_1CILi1EEES8_S8_EEENS6_IJNS7_ILi128EEESA_SA_EEELi128ENS_10bfloat16_tEfNS_4arch4Sm90ELb1ELb0ELb0ELb1ELb0ELb1ELb0ELb1ELb1ELb0ELb0ELb0EEENS1_21CollectiveEpilogueFwdISB_S9_SC_SE_Li256ELb1ELb0ELb0ELb0EEENS1_36VarlenDynamicPersistentTileSchedulerILi128ELi128ELi256ELi32ELb0ELb0ELb1ELb1ELb1ELb1EEEEEEEEEvNT_6ParamsE --------------------------
	.section	.nv.constant0._ZN7cutlass13device_kernelIN5flash11enable_sm90INS1_16FlashAttnFwdSm90INS1_25CollectiveMainloopFwdSm90ILi2EN4cute5tupleIJNS5_1CILi1EEES8_S8_EEENS6_IJNS7_ILi128EEESA_SA_EEELi128ENS_10bfloat16_tEfNS_4arch4Sm90ELb1ELb0ELb0ELb1ELb0ELb1ELb0ELb1ELb1ELb0ELb0ELb0EEENS1_21CollectiveEpilogueFwdISB_S9_SC_SE_Li256ELb1ELb0ELb0ELb0EEENS1_36VarlenDynamicPersistentTileSchedulerILi128ELi128ELi256ELi32ELb0ELb0ELb1ELb1ELb1ELb1EEEEEEEEEvNT_6ParamsE,"a",@progbits
	.sectionflags	@""
	.align	4
.nv.constant0._ZN7cutlass13device_kernelIN5flash11enable_sm90INS1_16FlashAttnFwdSm90INS1_25CollectiveMainloopFwdSm90ILi2EN4cute5tupleIJNS5_1CILi1EEES8_S8_EEENS6_IJNS7_ILi128EEESA_SA_EEELi128ENS_10bfloat16_tEfNS_4arch4Sm90ELb1ELb0ELb0ELb1ELb0ELb1ELb0ELb1ELb1ELb0ELb0ELb0EEENS1_21CollectiveEpilogueFwdISB_S9_SC_SE_Li256ELb1ELb0ELb0ELb0EEENS1_36VarlenDynamicPersistentTileSchedulerILi128ELi128ELi256ELi32ELb0ELb0ELb1ELb1ELb1ELb1EEEEEEEEEvNT_6ParamsE:
	.zero		3456


//--------------------- SYMBOLS --------------------------

	.type		.nv.reservedSmem.offset0,@object
	.size		.nv.reservedSmem.offset0,0x4
